	.target	sm_90a

	.elftype	@"ET_EXEC"


//--------------------- .note.nv.tkinfo           --------------------------
	.section	.note.nv.tkinfo,"",@"SHT_NOTE"
	.sectionflags	@"SHF_NOTE_NV_TKINFO"
	.tkinfo
        /*0018*/ 	.word	0x00000002
        /*0030*/ 	.string	""
        /*0030*/ 	.string	"ptxas"
        /*0030*/ 	.string	"Cuda compilation tools, release 13.0, V13.0.88"
        /*0030*/ 	.string	"Build cuda_13.0.r13.0/compiler.36424714_0"
        /*0030*/ 	.string	"-arch sm_90a -m 64 "



//--------------------- .note.nv.cuinfo           --------------------------
	.section	.note.nv.cuinfo,"",@"SHT_NOTE"
	.sectionflags	@"SHF_NOTE_NV_CUINFO"
        /*0018*/ 	.short	0x0002
        /*001a*/ 	.short	0x005a
        /*001c*/ 	.short	0x0082
	.zero		2


//--------------------- .nv.info                  --------------------------
	.section	.nv.info,"",@"SHT_CUDA_INFO"
	.align	4


	//----- nvinfo : EIATTR_REGCOUNT
	.align		4
        /*0000*/ 	.byte	0x04, 0x2f
        /*0002*/ 	.short	(.L_15 - .L_14)
	.align		4
.L_14:
        /*0004*/ 	.word	index@(_ZN7cutlass13device_kernelINS_4gemm6kernel13GemmUniversalIN4cute5tupleIJiiiiEEENS1_10collective13CollectiveMmaINS1_34MainloopSm90TmaGmmaWarpSpecializedILi2ENS5_IJNS4_1CILi1EEESB_SB_EEENS1_35KernelTmaWarpSpecializedCooperativeEEENS5_IJNSA_ILi512EEENSA_ILi96EEENSA_ILi128EEEEEEaNS5_IJlSB_lEEEaSJ_NS4_8TiledMMAINS4_8MMA_AtomIJNS4_4SM904GMMA26MMA_64x96x32_S32S8S8_SS_TNEEEENS4_6LayoutINS5_IJNSA_ILi2EEESB_SB_EEENS5_IJSB_NSA_ILi0EEEST_EEEEENS5_IJNS4_10UnderscoreESW_SW_EEEEENS4_13SM90_TMA_LOADENS4_14ComposedLayoutINS4_7SwizzleILi3ELi4ELi3EEENS4_18smem_ptr_flag_bitsILi8EEENSQ_INS5_IJNSA_ILi8EEESH_EEENS5_IJSH_SB_EEEEEEEvNS4_8identityESZ_S19_vS1A_EENS_8epilogue10collective6detail29Sm90TmaWarpSpecializedAdapterINS1D_15DefaultEpilogueIaSJ_SJ_NS1C_6thread17LinearCombinationIaLi1EiiLNS1H_9ScaleType4KindE0ELNS_15FloatRoundStyleE2EaEENS1_15EpilogueDefaultEEEEEvvEEEEvNT_6ParamsE)
        /*0008*/ 	.word	0x000000a8


	//----- nvinfo : EIATTR_FRAME_SIZE
	.align		4
.L_15:
        /*000c*/ 	.byte	0x04, 0x11
        /*000e*/ 	.short	(.L_17 - .L_16)
	.align		4
.L_16:
        /*0010*/ 	.word	index@(_ZN7cutlass13device_kernelINS_4gemm6kernel13GemmUniversalIN4cute5tupleIJiiiiEEENS1_10collective13CollectiveMmaINS1_34MainloopSm90TmaGmmaWarpSpecializedILi2ENS5_IJNS4_1CILi1EEESB_SB_EEENS1_35KernelTmaWarpSpecializedCooperativeEEENS5_IJNSA_ILi512EEENSA_ILi96EEENSA_ILi128EEEEEEaNS5_IJlSB_lEEEaSJ_NS4_8TiledMMAINS4_8MMA_AtomIJNS4_4SM904GMMA26MMA_64x96x32_S32S8S8_SS_TNEEEENS4_6LayoutINS5_IJNSA_ILi2EEESB_SB_EEENS5_IJSB_NSA_ILi0EEEST_EEEEENS5_IJNS4_10UnderscoreESW_SW_EEEEENS4_13SM90_TMA_LOADENS4_14ComposedLayoutINS4_7SwizzleILi3ELi4ELi3EEENS4_18smem_ptr_flag_bitsILi8EEENSQ_INS5_IJNSA_ILi8EEESH_EEENS5_IJSH_SB_EEEEEEEvNS4_8identityESZ_S19_vS1A_EENS_8epilogue10collective6detail29Sm90TmaWarpSpecializedAdapterINS1D_15DefaultEpilogueIaSJ_SJ_NS1C_6thread17LinearCombinationIaLi1EiiLNS1H_9ScaleType4KindE0ELNS_15FloatRoundStyleE2EaEENS1_15EpilogueDefaultEEEEEvvEEEEvNT_6ParamsE)
        /*0014*/ 	.word	0x00000000


	//----- nvinfo : EIATTR_MIN_STACK_SIZE
	.align		4
.L_17:
        /*0018*/ 	.byte	0x04, 0x12
        /*001a*/ 	.short	(.L_19 - .L_18)
	.align		4
.L_18:
        /*001c*/ 	.word	index@(_ZN7cutlass13device_kernelINS_4gemm6kernel13GemmUniversalIN4cute5tupleIJiiiiEEENS1_10collective13CollectiveMmaINS1_34MainloopSm90TmaGmmaWarpSpecializedILi2ENS5_IJNS4_1CILi1EEESB_SB_EEENS1_35KernelTmaWarpSpecializedCooperativeEEENS5_IJNSA_ILi512EEENSA_ILi96EEENSA_ILi128EEEEEEaNS5_IJlSB_lEEEaSJ_NS4_8TiledMMAINS4_8MMA_AtomIJNS4_4SM904GMMA26MMA_64x96x32_S32S8S8_SS_TNEEEENS4_6LayoutINS5_IJNSA_ILi2EEESB_SB_EEENS5_IJSB_NSA_ILi0EEEST_EEEEENS5_IJNS4_10UnderscoreESW_SW_EEEEENS4_13SM90_TMA_LOADENS4_14ComposedLayoutINS4_7SwizzleILi3ELi4ELi3EEENS4_18smem_ptr_flag_bitsILi8EEENSQ_INS5_IJNSA_ILi8EEESH_EEENS5_IJSH_SB_EEEEEEEvNS4_8identityESZ_S19_vS1A_EENS_8epilogue10collective6detail29Sm90TmaWarpSpecializedAdapterINS1D_15DefaultEpilogueIaSJ_SJ_NS1C_6thread17LinearCombinationIaLi1EiiLNS1H_9ScaleType4KindE0ELNS_15FloatRoundStyleE2EaEENS1_15EpilogueDefaultEEEEEvvEEEEvNT_6ParamsE)
        /*0020*/ 	.word	0x00000000
.L_19:


//--------------------- .nv.compat                --------------------------
	.section	.nv.compat,"",@"SHT_CUDA_COMPAT_INFO"
	.align	4
        /*0000*/ 	.byte	0x02, 0x09, 0x01, 0x00, 0x02, 0x02, 0x04, 0x00, 0x02, 0x05, 0x05, 0x00, 0x03, 0x07, 0x01, 0x01
        /*0010*/ 	.byte	0x02, 0x03, 0x01, 0x00, 0x02, 0x06, 0x01, 0x00, 0x04, 0x0b, 0x08, 0x00, 0x00, 0x00, 0x00, 0x00
        /*0020*/ 	.byte	0x00, 0x00, 0x00, 0x00


//--------------------- .nv.info._ZN7cutlass13device_kernelINS_4gemm6kernel13GemmUniversalIN4cute5tupleIJiiiiEEENS1_10collective13CollectiveMmaINS1_34MainloopSm90TmaGmmaWarpSpecializedILi2ENS5_IJNS4_1CILi1EEESB_SB_EEENS1_35KernelTmaWarpSpecializedCooperativeEEENS5_IJNSA_ILi512EEENSA_ILi96EEENSA_ILi128EEEEEEaNS5_IJlSB_lEEEaSJ_NS4_8TiledMMAINS4_8MMA_AtomIJNS4_4SM904GMMA26MMA_64x96x32_S32S8S8_SS_TNEEEENS4_6LayoutINS5_IJNSA_ILi2EEESB_SB_EEENS5_IJSB_NSA_ILi0EEEST_EEEEENS5_IJNS4_10UnderscoreESW_SW_EEEEENS4_13SM90_TMA_LOADENS4_14ComposedLayoutINS4_7SwizzleILi3ELi4ELi3EEENS4_18smem_ptr_flag_bitsILi8EEENSQ_INS5_IJNSA_ILi8EEESH_EEENS5_IJSH_SB_EEEEEEEvNS4_8identityESZ_S19_vS1A_EENS_8epilogue10collective6detail29Sm90TmaWarpSpecializedAdapterINS1D_15DefaultEpilogueIaSJ_SJ_NS1C_6thread17LinearCombinationIaLi1EiiLNS1H_9ScaleType4KindE0ELNS_15FloatRoundStyleE2EaEENS1_15EpilogueDefaultEEEEEvvEEEEvNT_6ParamsE --------------------------
	.section	.nv.info._ZN7cutlass13device_kernelINS_4gemm6kernel13GemmUniversalIN4cute5tupleIJiiiiEEENS1_10collective13CollectiveMmaINS1_34MainloopSm90TmaGmmaWarpSpecializedILi2ENS5_IJNS4_1CILi1EEESB_SB_EEENS1_35KernelTmaWarpSpecializedCooperativeEEENS5_IJNSA_ILi512EEENSA_ILi96EEENSA_ILi128EEEEEEaNS5_IJlSB_lEEEaSJ_NS4_8TiledMMAINS4_8MMA_AtomIJNS4_4SM904GMMA26MMA_64x96x32_S32S8S8_SS_TNEEEENS4_6LayoutINS5_IJNSA_ILi2EEESB_SB_EEENS5_IJSB_NSA_ILi0EEEST_EEEEENS5_IJNS4_10UnderscoreESW_SW_EEEEENS4_13SM90_TMA_LOADENS4_14ComposedLayoutINS4_7SwizzleILi3ELi4ELi3EEENS4_18smem_ptr_flag_bitsILi8EEENSQ_INS5_IJNSA_ILi8EEESH_EEENS5_IJSH_SB_EEEEEEEvNS4_8identityESZ_S19_vS1A_EENS_8epilogue10collective6detail29Sm90TmaWarpSpecializedAdapterINS1D_15DefaultEpilogueIaSJ_SJ_NS1C_6thread17LinearCombinationIaLi1EiiLNS1H_9ScaleType4KindE0ELNS_15FloatRoundStyleE2EaEENS1_15EpilogueDefaultEEEEEvvEEEEvNT_6ParamsE,"",@"SHT_CUDA_INFO"
	.sectionflags	@""
	.align	4


	//----- nvinfo : EIATTR_CUDA_API_VERSION
	.align		4
        /*0000*/ 	.byte	0x04, 0x37
        /*0002*/ 	.short	(.L_21 - .L_20)
.L_20:
        /*0004*/ 	.word	0x00000082


	//----- nvinfo : EIATTR_KPARAM_INFO
	.align		4
.L_21:
        /*0008*/ 	.byte	0x04, 0x17
        /*000a*/ 	.short	(.L_23 - .L_22)
.L_22:
        /*000c*/ 	.word	0x00000000
        /*0010*/ 	.short	0x0000
        /*0012*/ 	.short	0x0070
        /*0014*/ 	.byte	0x00, 0xf0, 0x01, 0x10


	//----- nvinfo : EIATTR_SPARSE_MMA_MASK
	.align		4
.L_23:
        /*0018*/ 	.byte	0x03, 0x50
        /*001a*/ 	.short	0x0000


	//----- nvinfo : EIATTR_MAXREG_COUNT
	.align		4
        /*001c*/ 	.byte	0x03, 0x1b
        /*001e*/ 	.short	0x00a8


	//----- nvinfo : EIATTR_NUM_BARRIERS
	.align		4
        /*0020*/ 	.byte	0x02, 0x4c
        /*0022*/ 	.byte	0x01
	.zero		1


	//----- nvinfo : EIATTR_EXTERNS
	.align		4
        /*0024*/ 	.byte	0x04, 0x0f
        /*0026*/ 	.short	(.L_25 - .L_24)


	//   ....[0]....
	.align		4
.L_24:
        /*0028*/ 	.word	index@(__assertfail)


	//----- nvinfo : EIATTR_MERCURY_ISA_VERSION
	.align		4
.L_25:
        /*002c*/ 	.byte	0x03, 0x5f
        /*002e*/ 	.short	0x0101


	//----- nvinfo : EIATTR_INT_WARP_WIDE_INSTR_OFFSETS
	.align		4
        /*0030*/ 	.byte	0x04, 0x31
        /*0032*/ 	.short	(.L_27 - .L_26)


	//   ....[0]....
.L_26:
        /*0034*/ 	.word	0x000004b0


	//   ....[1]....
        /*0038*/ 	.word	0x000004c0


	//   ....[2]....
        /*003c*/ 	.word	0x00000550


	//----- nvinfo : EIATTR_COOP_GROUP_MASK_REGIDS
	.align		4
.L_27:
        /*0040*/ 	.byte	0x04, 0x29
        /*0042*/ 	.short	(.L_29 - .L_28)


	//   ....[0]....
.L_28:
        /*0044*/ 	.word	0xffffffff


	//   ....[1]....
        /*0048*/ 	.word	0xffffffff


	//   ....[2]....
        /*004c*/ 	.word	0xffffffff


	//   ....[3]....
        /*0050*/ 	.word	0xffffffff


	//   ....[4]....
        /*0054*/ 	.word	0xffffffff


	//----- nvinfo : EIATTR_COOP_GROUP_INSTR_OFFSETS
	.align		4
.L_29:
        /*0058*/ 	.byte	0x04, 0x28
        /*005a*/ 	.short	(.L_31 - .L_30)


	//   ....[0]....
.L_30:
        /*005c*/ 	.word	0x00000060


	//   ....[1]....
        /*0060*/ 	.word	0x00000070


	//   ....[2]....
        /*0064*/ 	.word	0x00000190


	//   ....[3]....
        /*0068*/ 	.word	0x00000360


	//   ....[4]....
        /*006c*/ 	.word	0x00001100


	//----- nvinfo : EIATTR_REG_RECONFIG
	.align		4
.L_31:
        /*0070*/ 	.byte	0x01, 0x54
	.zero		2


	//----- nvinfo : EIATTR_SYSCALL_OFFSETS
	.align		4
        /*0074*/ 	.byte	0x04, 0x46
        /*0076*/ 	.short	(.L_33 - .L_32)


	//   ....[0]....
.L_32:
        /*0078*/ 	.word	0x000012c0


	//----- nvinfo : EIATTR_MBARRIER_INSTR_OFFSETS
	.align		4
.L_33:
        /*007c*/ 	.byte	0x04, 0x39
        /*007e*/ 	.short	(.L_35 - .L_34)


	//   ....[0]....
.L_34:
        /*0080*/ 	.word	0x00000310
        /*0084*/ 	.word	0x000000ff
        /*0088*/ 	.word	0x00000000
        /*008c*/ 	.short	0x0100
        /*008e*/ 	.byte	0x08
	.zero		1


	//   ....[1]....
        /*0090*/ 	.word	0x00000320
        /*0094*/ 	.word	0x000000ff
        /*0098*/ 	.word	0x00000010
        /*009c*/ 	.short	0x0100
        /*009e*/ 	.byte	0x08
	.zero		1


	//   ....[2]....
        /*00a0*/ 	.word	0x00000330
        /*00a4*/ 	.word	0x000000ff
        /*00a8*/ 	.word	0x00000008
        /*00ac*/ 	.short	0x0100
        /*00ae*/ 	.byte	0x08
	.zero		1


	//   ....[3]....
        /*00b0*/ 	.word	0x00000340
        /*00b4*/ 	.word	0x000000ff
        /*00b8*/ 	.word	0x00000018
        /*00bc*/ 	.short	0x0100
        /*00be*/ 	.byte	0x08
	.zero		1


	//   ....[4]....
        /*00c0*/ 	.word	0x000005d0
        /*00c4*/ 	.word	0x000000ff
        /*00c8*/ 	.word	0x00000030
        /*00cc*/ 	.short	0x0100
        /*00ce*/ 	.byte	0x10
	.zero		1


	//   ....[5]....
        /*00d0*/ 	.word	0x00000640
        /*00d4*/ 	.word	0x000000ff
        /*00d8*/ 	.word	0x00000038
        /*00dc*/ 	.short	0x0100
        /*00de*/ 	.byte	0x10
	.zero		1


	//   ....[6]....
        /*00e0*/ 	.word	0x000013a0
        /*00e4*/ 	.word	0x00000003
        /*00e8*/ 	.word	0x00000000
        /*00ec*/ 	.short	0x010a
        /*00ee*/ 	.byte	0x3f
	.zero		1


	//   ....[7]....
        /*00f0*/ 	.word	0x000013e0
        /*00f4*/ 	.word	0x00000003
        /*00f8*/ 	.word	0x00000000
        /*00fc*/ 	.short	0x010a
        /*00fe*/ 	.byte	0x3f
	.zero		1


	//   ....[8]....
        /*0100*/ 	.word	0x00001b80
        /*0104*/ 	.word	0x00000003
        /*0108*/ 	.word	0x00000000
        /*010c*/ 	.short	0x010a
        /*010e*/ 	.byte	0x3f
	.zero		1


	//   ....[9]....
        /*0110*/ 	.word	0x00001bc0
        /*0114*/ 	.word	0x00000003
        /*0118*/ 	.word	0x00000000
        /*011c*/ 	.short	0x010a
        /*011e*/ 	.byte	0x3f
	.zero		1


	//   ....[10]....
        /*0120*/ 	.word	0x00002200
        /*0124*/ 	.word	0x00000000
        /*0128*/ 	.word	0x00000000
        /*012c*/ 	.short	0x0101
        /*012e*/ 	.byte	0x3f
	.zero		1


	//   ....[11]....
        /*0130*/ 	.word	0x000023e0
        /*0134*/ 	.word	0x00000000
        /*0138*/ 	.word	0x00000000
        /*013c*/ 	.short	0x0101
        /*013e*/ 	.byte	0x3f
	.zero		1


	//   ....[12]....
        /*0140*/ 	.word	0x0000f030
        /*0144*/ 	.word	0x0000000d
        /*0148*/ 	.word	0x00000010
        /*014c*/ 	.short	0x010a
        /*014e*/ 	.byte	0x3f
	.zero		1


	//   ....[13]....
        /*0150*/ 	.word	0x0000f410
        /*0154*/ 	.word	0x00000003
        /*0158*/ 	.word	0x00000038
        /*015c*/ 	.short	0x0101
        /*015e*/ 	.byte	0x3f
	.zero		1


	//   ....[14]....
        /*0160*/ 	.word	0x0000fb60
        /*0164*/ 	.word	0x00000007
        /*0168*/ 	.word	0x00000000
        /*016c*/ 	.short	0x010a
        /*016e*/ 	.byte	0x3f
	.zero		1


	//   ....[15]....
        /*0170*/ 	.word	0x0000fbe0
        /*0174*/ 	.word	0x00000003
        /*0178*/ 	.word	0x00000000
        /*017c*/ 	.short	0x010a
        /*017e*/ 	.byte	0x3f
	.zero		1


	//   ....[16]....
        /*0180*/ 	.word	0x0000fc40
        /*0184*/ 	.word	0x00000003
        /*0188*/ 	.word	0x00000000
        /*018c*/ 	.short	0x010a
        /*018e*/ 	.byte	0x3f
	.zero		1


	//   ....[17]....
        /*0190*/ 	.word	0x0000fc90
        /*0194*/ 	.word	0x00000003
        /*0198*/ 	.word	0x00000000
        /*019c*/ 	.short	0x010a
        /*019e*/ 	.byte	0x3f
	.zero		1


	//   ....[18]....
        /*01a0*/ 	.word	0x0000fd60
        /*01a4*/ 	.word	0x0000000d
        /*01a8*/ 	.word	0x00000010
        /*01ac*/ 	.short	0x010a
        /*01ae*/ 	.byte	0x3f
	.zero		1


	//   ....[19]....
        /*01b0*/ 	.word	0x0000fe30
        /*01b4*/ 	.word	0x00000007
        /*01b8*/ 	.word	0x00000000
        /*01bc*/ 	.short	0x010a
        /*01be*/ 	.byte	0x3f
	.zero		1


	//----- nvinfo : EIATTR_NUM_MBARRIERS
	.align		4
.L_35:
        /*01c0*/ 	.byte	0x03, 0x38
        /*01c2*/ 	.short	0x0006


	//----- nvinfo : EIATTR_EXIT_INSTR_OFFSETS
	.align		4
        /*01c4*/ 	.byte	0x04, 0x1c
        /*01c6*/ 	.short	(.L_37 - .L_36)


	//   ....[0]....
.L_36:
        /*01c8*/ 	.word	0x000006a0


	//   ....[1]....
        /*01cc*/ 	.word	0x00001010


	//   ....[2]....
        /*01d0*/ 	.word	0x0000e5e0


	//   ....[3]....
        /*01d4*/ 	.word	0x0000ecd0


	//   ....[4]....
        /*01d8*/ 	.word	0x0000fc30


	//----- nvinfo : EIATTR_MAX_THREADS
	.align		4
.L_37:
        /*01dc*/ 	.byte	0x04, 0x05
        /*01de*/ 	.short	(.L_39 - .L_38)
.L_38:
        /*01e0*/ 	.word	0x00000180
        /*01e4*/ 	.word	0x00000001
        /*01e8*/ 	.word	0x00000001


	//----- nvinfo : EIATTR_CRS_STACK_SIZE
	.align		4
.L_39:
        /*01ec*/ 	.byte	0x04, 0x1e
        /*01ee*/ 	.short	(.L_41 - .L_40)
.L_40:
        /*01f0*/ 	.word	0x00000000


	//----- nvinfo : EIATTR_CBANK_PARAM_SIZE
	.align		4
.L_41:
        /*01f4*/ 	.byte	0x03, 0x19
        /*01f6*/ 	.short	0x0470


	//----- nvinfo : EIATTR_PARAM_CBANK
	.align		4
        /*01f8*/ 	.byte	0x04, 0x0a
        /*01fa*/ 	.short	(.L_43 - .L_42)
	.align		4
.L_42:
        /*01fc*/ 	.word	index@(.nv.constant0._ZN7cutlass13device_kernelINS_4gemm6kernel13GemmUniversalIN4cute5tupleIJiiiiEEENS1_10collective13CollectiveMmaINS1_34MainloopSm90TmaGmmaWarpSpecializedILi2ENS5_IJNS4_1CILi1EEESB_SB_EEENS1_35KernelTmaWarpSpecializedCooperativeEEENS5_IJNSA_ILi512EEENSA_ILi96EEENSA_ILi128EEEEEEaNS5_IJlSB_lEEEaSJ_NS4_8TiledMMAINS4_8MMA_AtomIJNS4_4SM904GMMA26MMA_64x96x32_S32S8S8_SS_TNEEEENS4_6LayoutINS5_IJNSA_ILi2EEESB_SB_EEENS5_IJSB_NSA_ILi0EEEST_EEEEENS5_IJNS4_10UnderscoreESW_SW_EEEEENS4_13SM90_TMA_LOADENS4_14ComposedLayoutINS4_7SwizzleILi3ELi4ELi3EEENS4_18smem_ptr_flag_bitsILi8EEENSQ_INS5_IJNSA_ILi8EEESH_EEENS5_IJSH_SB_EEEEEEEvNS4_8identityESZ_S19_vS1A_EENS_8epilogue10collective6detail29Sm90TmaWarpSpecializedAdapterINS1D_15DefaultEpilogueIaSJ_SJ_NS1C_6thread17LinearCombinationIaLi1EiiLNS1H_9ScaleType4KindE0ELNS_15FloatRoundStyleE2EaEENS1_15EpilogueDefaultEEEEEvvEEEEvNT_6ParamsE)
        /*0200*/ 	.short	0x0210
        /*0202*/ 	.short	0x0470


	//----- nvinfo : EIATTR_SW_WAR
	.align		4
.L_43:
        /*0204*/ 	.byte	0x04, 0x36
        /*0206*/ 	.short	(.L_45 - .L_44)
.L_44:
        /*0208*/ 	.word	0x00000008
.L_45:


//--------------------- .nv.callgraph             --------------------------
	.section	.nv.callgraph,"",@"SHT_CUDA_CALLGRAPH"
	.align	4
	.sectionentsize	8
	.align		4
        /*0000*/ 	.word	0x00000000
	.align		4
        /*0004*/ 	.word	0xffffffff
	.align		4
        /*0008*/ 	.word	index@(_ZN7cutlass13device_kernelINS_4gemm6kernel13GemmUniversalIN4cute5tupleIJiiiiEEENS1_10collective13CollectiveMmaINS1_34MainloopSm90TmaGmmaWarpSpecializedILi2ENS5_IJNS4_1CILi1EEESB_SB_EEENS1_35KernelTmaWarpSpecializedCooperativeEEENS5_IJNSA_ILi512EEENSA_ILi96EEENSA_ILi128EEEEEEaNS5_IJlSB_lEEEaSJ_NS4_8TiledMMAINS4_8MMA_AtomIJNS4_4SM904GMMA26MMA_64x96x32_S32S8S8_SS_TNEEEENS4_6LayoutINS5_IJNSA_ILi2EEESB_SB_EEENS5_IJSB_NSA_ILi0EEEST_EEEEENS5_IJNS4_10UnderscoreESW_SW_EEEEENS4_13SM90_TMA_LOADENS4_14ComposedLayoutINS4_7SwizzleILi3ELi4ELi3EEENS4_18smem_ptr_flag_bitsILi8EEENSQ_INS5_IJNSA_ILi8EEESH_EEENS5_IJSH_SB_EEEEEEEvNS4_8identityESZ_S19_vS1A_EENS_8epilogue10collective6detail29Sm90TmaWarpSpecializedAdapterINS1D_15DefaultEpilogueIaSJ_SJ_NS1C_6thread17LinearCombinationIaLi1EiiLNS1H_9ScaleType4KindE0ELNS_15FloatRoundStyleE2EaEENS1_15EpilogueDefaultEEEEEvvEEEEvNT_6ParamsE)
	.align		4
        /*000c*/ 	.word	index@(__assertfail)
	.align		4
        /*0010*/ 	.word	0x00000000
	.align		4
        /*0014*/ 	.word	0xfffffffe
	.align		4
        /*0018*/ 	.word	0x00000000
	.align		4
        /*001c*/ 	.word	0xfffffffd
	.align		4
        /*0020*/ 	.word	0x00000000
	.align		4
        /*0024*/ 	.word	0xfffffffc


//--------------------- .nv.constant4             --------------------------
	.section	.nv.constant4,"a",@progbits
	.align	8
	.align		8
.nv.constant4:
        /*0000*/ 	.dword	__assertfail
	.align		8
        /*0008*/ 	.dword	__unnamed_1
	.align		8
        /*0010*/ 	.dword	_ZN39_INTERNAL_1f94c904_4_k_cu_7e339716_61564cuda3std3__45__cpo5beginE
	.align		8
        /*0018*/ 	.dword	_ZN39_INTERNAL_1f94c904_4_k_cu_7e339716_61564cuda3std3__45__cpo3endE
	.align		8
        /*0020*/ 	.dword	_ZN39_INTERNAL_1f94c904_4_k_cu_7e339716_61564cuda3std3__45__cpo6cbeginE
	.align		8
        /*0028*/ 	.dword	_ZN39_INTERNAL_1f94c904_4_k_cu_7e339716_61564cuda3std3__45__cpo4cendE
	.align		8
        /*0030*/ 	.dword	_ZN39_INTERNAL_1f94c904_4_k_cu_7e339716_61564cuda3std3__441_GLOBAL__N__1f94c904_4_k_cu_7e339716_61566ignoreE
	.align		8
        /*0038*/ 	.dword	_ZN39_INTERNAL_1f94c904_4_k_cu_7e339716_61564cuda3std3__419piecewise_constructE
	.align		8
        /*0040*/ 	.dword	_ZN39_INTERNAL_1f94c904_4_k_cu_7e339716_61564cuda3std3__48in_placeE
	.align		8
        /*0048*/ 	.dword	_ZN39_INTERNAL_1f94c904_4_k_cu_7e339716_61564cuda3std6ranges3__45__cpo4swapE
	.align		8
        /*0050*/ 	.dword	_ZN39_INTERNAL_1f94c904_4_k_cu_7e339716_61564cuda3std6ranges3__45__cpo9iter_moveE
	.align		8
        /*0058*/ 	.dword	_ZN39_INTERNAL_1f94c904_4_k_cu_7e339716_61564cute7productE
	.align		8
        /*0060*/ 	.dword	_ZN39_INTERNAL_1f94c904_4_k_cu_7e339716_61564cute1_E
	.align		8
        /*0068*/ 	.dword	$str$22
	.align		8
        /*0070*/ 	.dword	$str$23


//--------------------- .text._ZN7cutlass13device_kernelINS_4gemm6kernel13GemmUniversalIN4cute5tupleIJiiiiEEENS1_10collective13CollectiveMmaINS1_34MainloopSm90TmaGmmaWarpSpecializedILi2ENS5_IJNS4_1CILi1EEESB_SB_EEENS1_35KernelTmaWarpSpecializedCooperativeEEENS5_IJNSA_ILi512EEENSA_ILi96EEENSA_ILi128EEEEEEaNS5_IJlSB_lEEEaSJ_NS4_8TiledMMAINS4_8MMA_AtomIJNS4_4SM904GMMA26MMA_64x96x32_S32S8S8_SS_TNEEEENS4_6LayoutINS5_IJNSA_ILi2EEESB_SB_EEENS5_IJSB_NSA_ILi0EEEST_EEEEENS5_IJNS4_10UnderscoreESW_SW_EEEEENS4_13SM90_TMA_LOADENS4_14ComposedLayoutINS4_7SwizzleILi3ELi4ELi3EEENS4_18smem_ptr_flag_bitsILi8EEENSQ_INS5_IJNSA_ILi8EEESH_EEENS5_IJSH_SB_EEEEEEEvNS4_8identityESZ_S19_vS1A_EENS_8epilogue10collective6detail29Sm90TmaWarpSpecializedAdapterINS1D_15DefaultEpilogueIaSJ_SJ_NS1C_6thread17LinearCombinationIaLi1EiiLNS1H_9ScaleType4KindE0ELNS_15FloatRoundStyleE2EaEENS1_15EpilogueDefaultEEEEEvvEEEEvNT_6ParamsE --------------------------
	.section	.text._ZN7cutlass13device_kernelINS_4gemm6kernel13GemmUniversalIN4cute5tupleIJiiiiEEENS1_10collective13CollectiveMmaINS1_34MainloopSm90TmaGmmaWarpSpecializedILi2ENS5_IJNS4_1CILi1EEESB_SB_EEENS1_35KernelTmaWarpSpecializedCooperativeEEENS5_IJNSA_ILi512EEENSA_ILi96EEENSA_ILi128EEEEEEaNS5_IJlSB_lEEEaSJ_NS4_8TiledMMAINS4_8MMA_AtomIJNS4_4SM904GMMA26MMA_64x96x32_S32S8S8_SS_TNEEEENS4_6LayoutINS5_IJNSA_ILi2EEESB_SB_EEENS5_IJSB_NSA_ILi0EEEST_EEEEENS5_IJNS4_10UnderscoreESW_SW_EEEEENS4_13SM90_TMA_LOADENS4_14ComposedLayoutINS4_7SwizzleILi3ELi4ELi3EEENS4_18smem_ptr_flag_bitsILi8EEENSQ_INS5_IJNSA_ILi8EEESH_EEENS5_IJSH_SB_EEEEEEEvNS4_8identityESZ_S19_vS1A_EENS_8epilogue10collective6detail29Sm90TmaWarpSpecializedAdapterINS1D_15DefaultEpilogueIaSJ_SJ_NS1C_6thread17LinearCombinationIaLi1EiiLNS1H_9ScaleType4KindE0ELNS_15FloatRoundStyleE2EaEENS1_15EpilogueDefaultEEEEEvvEEEEvNT_6ParamsE,"ax",@progbits
	.align	128
.text._ZN7cutlass13device_kernelINS_4gemm6kernel13GemmUniversalIN4cute5tupleIJiiiiEEENS1_10collective13CollectiveMmaINS1_34MainloopSm90TmaGmmaWarpSpecializedILi2ENS5_IJNS4_1CILi1EEESB_SB_EEENS1_35KernelTmaWarpSpecializedCooperativeEEENS5_IJNSA_ILi512EEENSA_ILi96EEENSA_ILi128EEEEEEaNS5_IJlSB_lEEEaSJ_NS4_8TiledMMAINS4_8MMA_AtomIJNS4_4SM904GMMA26MMA_64x96x32_S32S8S8_SS_TNEEEENS4_6LayoutINS5_IJNSA_ILi2EEESB_SB_EEENS5_IJSB_NSA_ILi0EEEST_EEEEENS5_IJNS4_10UnderscoreESW_SW_EEEEENS4_13SM90_TMA_LOADENS4_14ComposedLayoutINS4_7SwizzleILi3ELi4ELi3EEENS4_18smem_ptr_flag_bitsILi8EEENSQ_INS5_IJNSA_ILi8EEESH_EEENS5_IJSH_SB_EEEEEEEvNS4_8identityESZ_S19_vS1A_EENS_8epilogue10collective6detail29Sm90TmaWarpSpecializedAdapterINS1D_15DefaultEpilogueIaSJ_SJ_NS1C_6thread17LinearCombinationIaLi1EiiLNS1H_9ScaleType4KindE0ELNS_15FloatRoundStyleE2EaEENS1_15EpilogueDefaultEEEEEvvEEEEvNT_6ParamsE:
        .type           _ZN7cutlass13device_kernelINS_4gemm6kernel13GemmUniversalIN4cute5tupleIJiiiiEEENS1_10collective13CollectiveMmaINS1_34MainloopSm90TmaGmmaWarpSpecializedILi2ENS5_IJNS4_1CILi1EEESB_SB_EEENS1_35KernelTmaWarpSpecializedCooperativeEEENS5_IJNSA_ILi512EEENSA_ILi96EEENSA_ILi128EEEEEEaNS5_IJlSB_lEEEaSJ_NS4_8TiledMMAINS4_8MMA_AtomIJNS4_4SM904GMMA26MMA_64x96x32_S32S8S8_SS_TNEEEENS4_6LayoutINS5_IJNSA_ILi2EEESB_SB_EEENS5_IJSB_NSA_ILi0EEEST_EEEEENS5_IJNS4_10UnderscoreESW_SW_EEEEENS4_13SM90_TMA_LOADENS4_14ComposedLayoutINS4_7SwizzleILi3ELi4ELi3EEENS4_18smem_ptr_flag_bitsILi8EEENSQ_INS5_IJNSA_ILi8EEESH_EEENS5_IJSH_SB_EEEEEEEvNS4_8identityESZ_S19_vS1A_EENS_8epilogue10collective6detail29Sm90TmaWarpSpecializedAdapterINS1D_15DefaultEpilogueIaSJ_SJ_NS1C_6thread17LinearCombinationIaLi1EiiLNS1H_9ScaleType4KindE0ELNS_15FloatRoundStyleE2EaEENS1_15EpilogueDefaultEEEEEvvEEEEvNT_6ParamsE,@function
        .size           _ZN7cutlass13device_kernelINS_4gemm6kernel13GemmUniversalIN4cute5tupleIJiiiiEEENS1_10collective13CollectiveMmaINS1_34MainloopSm90TmaGmmaWarpSpecializedILi2ENS5_IJNS4_1CILi1EEESB_SB_EEENS1_35KernelTmaWarpSpecializedCooperativeEEENS5_IJNSA_ILi512EEENSA_ILi96EEENSA_ILi128EEEEEEaNS5_IJlSB_lEEEaSJ_NS4_8TiledMMAINS4_8MMA_AtomIJNS4_4SM904GMMA26MMA_64x96x32_S32S8S8_SS_TNEEEENS4_6LayoutINS5_IJNSA_ILi2EEESB_SB_EEENS5_IJSB_NSA_ILi0EEEST_EEEEENS5_IJNS4_10UnderscoreESW_SW_EEEEENS4_13SM90_TMA_LOADENS4_14ComposedLayoutINS4_7SwizzleILi3ELi4ELi3EEENS4_18smem_ptr_flag_bitsILi8EEENSQ_INS5_IJNSA_ILi8EEESH_EEENS5_IJSH_SB_EEEEEEEvNS4_8identityESZ_S19_vS1A_EENS_8epilogue10collective6detail29Sm90TmaWarpSpecializedAdapterINS1D_15DefaultEpilogueIaSJ_SJ_NS1C_6thread17LinearCombinationIaLi1EiiLNS1H_9ScaleType4KindE0ELNS_15FloatRoundStyleE2EaEENS1_15EpilogueDefaultEEEEEvvEEEEvNT_6ParamsE,(.L_x_448 - _ZN7cutlass13device_kernelINS_4gemm6kernel13GemmUniversalIN4cute5tupleIJiiiiEEENS1_10collective13CollectiveMmaINS1_34MainloopSm90TmaGmmaWarpSpecializedILi2ENS5_IJNS4_1CILi1EEESB_SB_EEENS1_35KernelTmaWarpSpecializedCooperativeEEENS5_IJNSA_ILi512EEENSA_ILi96EEENSA_ILi128EEEEEEaNS5_IJlSB_lEEEaSJ_NS4_8TiledMMAINS4_8MMA_AtomIJNS4_4SM904GMMA26MMA_64x96x32_S32S8S8_SS_TNEEEENS4_6LayoutINS5_IJNSA_ILi2EEESB_SB_EEENS5_IJSB_NSA_ILi0EEEST_EEEEENS5_IJNS4_10UnderscoreESW_SW_EEEEENS4_13SM90_TMA_LOADENS4_14ComposedLayoutINS4_7SwizzleILi3ELi4ELi3EEENS4_18smem_ptr_flag_bitsILi8EEENSQ_INS5_IJNSA_ILi8EEESH_EEENS5_IJSH_SB_EEEEEEEvNS4_8identityESZ_S19_vS1A_EENS_8epilogue10collective6detail29Sm90TmaWarpSpecializedAdapterINS1D_15DefaultEpilogueIaSJ_SJ_NS1C_6thread17LinearCombinationIaLi1EiiLNS1H_9ScaleType4KindE0ELNS_15FloatRoundStyleE2EaEENS1_15EpilogueDefaultEEEEEvvEEEEvNT_6ParamsE)
        .other          _ZN7cutlass13device_kernelINS_4gemm6kernel13GemmUniversalIN4cute5tupleIJiiiiEEENS1_10collective13CollectiveMmaINS1_34MainloopSm90TmaGmmaWarpSpecializedILi2ENS5_IJNS4_1CILi1EEESB_SB_EEENS1_35KernelTmaWarpSpecializedCooperativeEEENS5_IJNSA_ILi512EEENSA_ILi96EEENSA_ILi128EEEEEEaNS5_IJlSB_lEEEaSJ_NS4_8TiledMMAINS4_8MMA_AtomIJNS4_4SM904GMMA26MMA_64x96x32_S32S8S8_SS_TNEEEENS4_6LayoutINS5_IJNSA_ILi2EEESB_SB_EEENS5_IJSB_NSA_ILi0EEEST_EEEEENS5_IJNS4_10UnderscoreESW_SW_EEEEENS4_13SM90_TMA_LOADENS4_14ComposedLayoutINS4_7SwizzleILi3ELi4ELi3EEENS4_18smem_ptr_flag_bitsILi8EEENSQ_INS5_IJNSA_ILi8EEESH_EEENS5_IJSH_SB_EEEEEEEvNS4_8identityESZ_S19_vS1A_EENS_8epilogue10collective6detail29Sm90TmaWarpSpecializedAdapterINS1D_15DefaultEpilogueIaSJ_SJ_NS1C_6thread17LinearCombinationIaLi1EiiLNS1H_9ScaleType4KindE0ELNS_15FloatRoundStyleE2EaEENS1_15EpilogueDefaultEEEEEvvEEEEvNT_6ParamsE,@"STO_CUDA_ENTRY STV_DEFAULT"
_ZN7cutlass13device_kernelINS_4gemm6kernel13GemmUniversalIN4cute5tupleIJiiiiEEENS1_10collective13CollectiveMmaINS1_34MainloopSm90TmaGmmaWarpSpecializedILi2ENS5_IJNS4_1CILi1EEESB_SB_EEENS1_35KernelTmaWarpSpecializedCooperativeEEENS5_IJNSA_ILi512EEENSA_ILi96EEENSA_ILi128EEEEEEaNS5_IJlSB_lEEEaSJ_NS4_8TiledMMAINS4_8MMA_AtomIJNS4_4SM904GMMA26MMA_64x96x32_S32S8S8_SS_TNEEEENS4_6LayoutINS5_IJNSA_ILi2EEESB_SB_EEENS5_IJSB_NSA_ILi0EEEST_EEEEENS5_IJNS4_10UnderscoreESW_SW_EEEEENS4_13SM90_TMA_LOADENS4_14ComposedLayoutINS4_7SwizzleILi3ELi4ELi3EEENS4_18smem_ptr_flag_bitsILi8EEENSQ_INS5_IJNSA_ILi8EEESH_EEENS5_IJSH_SB_EEEEEEEvNS4_8identityESZ_S19_vS1A_EENS_8epilogue10collective6detail29Sm90TmaWarpSpecializedAdapterINS1D_15DefaultEpilogueIaSJ_SJ_NS1C_6thread17LinearCombinationIaLi1EiiLNS1H_9ScaleType4KindE0ELNS_15FloatRoundStyleE2EaEENS1_15EpilogueDefaultEEEEEvvEEEEvNT_6ParamsE:
[----:B------:R-:W0:Y:S01]  /*0000*/  LDC R1, c[0x0][0x28] ;  /* 0x00000a00ff017b82 */ /* 0x000e220000000800 */
[----:B------:R-:W1:Y:S01]  /*0010*/  S2R R2, SR_TID.X ;  /* 0x0000000000027919 */ /* 0x000e620000002100 */
[----:B------:R-:W-:Y:S01]  /*0020*/  ELECT P0, URZ, PT ;  /* 0x00000000003f782f */ /* 0x000fe20003800000 */
[----:B------:R-:W-:Y:S01]  /*0030*/  BSSY B0, `(.L_x_0) ;  /* 0x0000015000007945 */ /* 0x000fe20003800000 */
[--C-:B-1----:R-:W-:Y:S02]  /*0040*/  SHF.R.U32.HI R0, RZ, 0x5, R2.reuse ;  /* 0x00000005ff007819 */ /* 0x102fe40000011602 */
[----:B------:R-:W-:-:S03]  /*0050*/  SHF.R.U32.HI R3, RZ, 0x7, R2 ;  /* 0x00000007ff037819 */ /* 0x000fc60000011602 */
[----:B------:R-:W1:Y:S04]  /*0060*/  SHFL.IDX PT, R4, R0, RZ, 0x1f ;  /* 0x00001fff00047589 */ /* 0x000e6800000e0000 */
[----:B------:R-:W2:Y:S01]  /*0070*/  SHFL.IDX PT, R3, R3, RZ, 0x1f ;  /* 0x00001fff03037589 */ /* 0x000ea200000e0000 */
[----:B-1----:R-:W-:Y:S02]  /*0080*/  R2UR UR10, R4 ;  /* 0x00000000040a72ca */ /* 0x002fe400000e0000 */
[----:B--2---:R-:W-:-:S11]  /*0090*/  R2UR UR5, R3 ;  /* 0x00000000030572ca */ /* 0x004fd600000e0000 */
[----:B------:R-:W-:Y:S02]  /*00a0*/  USHF.R.S32.HI UR4, URZ, 0x1f, UR10 ;  /* 0x0000001f3f047899 */ /* 0x000fe4000801140a */
[----:B------:R-:W-:Y:S02]  /*00b0*/  ISETP.NE.OR P0, PT, RZ, UR10, !P0 ;  /* 0x0000000aff007c0c */ /* 0x000fe4000c705670 */
[----:B------:R-:W-:-:S04]  /*00c0*/  ULEA.HI UR4, UR4, UR10, URZ, 0x2 ;  /* 0x0000000a04047291 */ /* 0x000fc8000f8f103f */
[----:B------:R-:W-:-:S04]  /*00d0*/  ULOP3.LUT UR4, UR4, 0xfffffffc, URZ, 0xc0, !UPT ;  /* 0xfffffffc04047892 */ /* 0x000fc8000f8ec03f */
[----:B------:R-:W-:-:S03]  /*00e0*/  UIADD3 UR10, UR10, -UR4, URZ ;  /* 0x800000040a0a7290 */ /* 0x000fc6000fffe03f */
[----:B0-----:R-:W-:Y:S09]  /*00f0*/  @P0 BRA `(.L_x_1) ;  /* 0x0000000000200947 */ /* 0x001ff20003800000 */
[----:B------:R-:W-:Y:S02]  /*0100*/  ULDC.64 UR6, c[0x0][0x198] ;  /* 0x0000660000067ab9 */ /* 0x000fe40000000a00 */
[----:B------:R-:W-:Y:S02]  /*0110*/  UIADD3 UR8, UP0, UR6, 0xf0, URZ ;  /* 0x000000f006087890 */ /* 0x000fe4000ff1e03f */
[----:B------:R-:W-:Y:S02]  /*0120*/  UIADD3 UR6, UP1, UR6, 0x1f0, URZ ;  /* 0x000001f006067890 */ /* 0x000fe4000ff3e03f */
[----:B------:R-:W-:Y:S02]  /*0130*/  UIADD3.X UR9, URZ, UR7, URZ, UP0, !UPT ;  /* 0x000000073f097290 */ /* 0x000fe400087fe43f */
[----:B------:R-:W-:-:S07]  /*0140*/  UIADD3.X UR7, URZ, UR7, URZ, UP1, !UPT ;  /* 0x000000073f077290 */ /* 0x000fce0008ffe43f */
[----:B------:R0:W-:Y:S02]  /*0150*/  UTMACCTL.PF [UR8] ;  /* 0x00000000080079b9 */ /* 0x0001e40008040000 */
[----:B------:R0:W-:Y:S02]  /*0160*/  UTMACCTL.PF [UR6] ;  /* 0x00000000060079b9 */ /* 0x0001e40008040000 */
[----:B0-----:R-:W-:Y:S01]  /*0170*/  NOP ;  /* 0x0000000000007918 */ /* 0x001fe20000000000 */
.L_x_1:
[----:B------:R-:W-:Y:S05]  /*0180*/  BSYNC B0 ;  /* 0x0000000000007941 */ /* 0x000fea0003800000 */
.L_x_0:
[----:B------:R-:W0:Y:S01]  /*0190*/  SHFL.IDX PT, R3, R0, RZ, 0x1f ;  /* 0x00001fff00037589 */ /* 0x000e2200000e0000 */
[----:B------:R-:W-:Y:S01]  /*01a0*/  UISETP.NE.AND UP0, UPT, UR10, 0x3, UPT ;  /* 0x000000030a00788c */ /* 0x000fe2000bf05270 */
[----:B------:R-:W-:Y:S01]  /*01b0*/  ISETP.NE.AND P1, PT, RZ, UR5, PT ;  /* 0x00000005ff007c0c */ /* 0x000fe2000bf25270 */
[----:B------:R-:W-:Y:S02]  /*01c0*/  UIADD3 UR18, UR5, -0x1, URZ ;  /* 0xffffffff05127890 */ /* 0x000fe4000fffe03f */
[----:B------:R-:W-:Y:S02]  /*01d0*/  UISETP.EQ.OR UP0, UPT, UR10, URZ, !UP0 ;  /* 0x0000003f0a00728c */ /* 0x000fe4000c702670 */
[----:B------:R-:W-:Y:S02]  /*01e0*/  UISETP.GE.U32.AND UP1, UPT, UR18, 0x2, UPT ;  /* 0x000000021200788c */ /* 0x000fe4000bf26070 */
[----:B------:R-:W-:-:S04]  /*01f0*/  UISETP.EQ.AND UP0, UPT, UR5, URZ, UP0 ;  /* 0x0000003f0500728c */ /* 0x000fc80008702270 */
[----:B------:R-:W-:-:S04]  /*0200*/  USEL UR38, URZ, 0x1, !UP0 ;  /* 0x000000013f267887 */ /* 0x000fc8000c000000 */
[----:B------:R-:W-:Y:S01]  /*0210*/  USEL UR38, UR38, 0x2, UP1 ;  /* 0x0000000226267887 */ /* 0x000fe20008800000 */
[----:B0-----:R-:W-:-:S13]  /*0220*/  ISETP.NE.AND P0, PT, R3, RZ, PT ;  /* 0x000000ff0300720c */ /* 0x001fda0003f05270 */
[----:B------:R-:W-:Y:S05]  /*0230*/  @P0 BRA `(.L_x_2) ;  /* 0x0000000000480947 */ /* 0x000fea0003800000 */
[----:B------:R-:W0:Y:S01]  /*0240*/  S2UR UR8, SR_CgaCtaId ;  /* 0x00000000000879c3 */ /* 0x000e220000008800 */
[----:B------:R-:W-:Y:S01]  /*0250*/  UMOV UR4, 0x400 ;  /* 0x0000040000047882 */ /* 0x000fe20000000000 */
[----:B------:R-:W-:Y:S01]  /*0260*/  UMOV UR5, 0x1 ;  /* 0x0000000100057882 */ /* 0x000fe20000000000 */
[----:B------:R-:W-:Y:S01]  /*0270*/  UMOV UR6, 0x100 ;  /* 0x0000010000067882 */ /* 0x000fe20000000000 */
[----:B------:R-:W-:Y:S01]  /*0280*/  ELECT P0, URZ, PT ;  /* 0x00000000003f782f */ /* 0x000fe20003800000 */
[----:B------:R-:W-:-:S04]  /*0290*/  UIADD3 UR6, -UR6, 0x100000, URZ ;  /* 0x0010000006067890 */ /* 0x000fc8000fffe13f */
[----:B------:R-:W-:Y:S02]  /*02a0*/  USHF.L.U32 UR7, UR6, 0xb, URZ ;  /* 0x0000000b06077899 */ /* 0x000fe4000800063f */
[----:B------:R-:W-:Y:S02]  /*02b0*/  USHF.L.U32 UR6, UR6, 0x1, URZ ;  /* 0x0000000106067899 */ /* 0x000fe4000800063f */
[----:B0-----:R-:W-:Y:S02]  /*02c0*/  ULEA UR8, UR8, UR4, 0x18 ;  /* 0x0000000408087291 */ /* 0x001fe4000f8ec03f */
[----:B------:R-:W-:-:S04]  /*02d0*/  UIADD3 UR4, -UR5, 0x100000, URZ ;  /* 0x0010000005047890 */ /* 0x000fc8000fffe13f */
[----:B------:R-:W-:Y:S02]  /*02e0*/  USHF.L.U32 UR5, UR4, 0xb, URZ ;  /* 0x0000000b04057899 */ /* 0x000fe4000800063f */
[----:B------:R-:W-:Y:S01]  /*02f0*/  USHF.L.U32 UR4, UR4, 0x1, URZ ;  /* 0x0000000104047899 */ /* 0x000fe2000800063f */
[----:B------:R-:W0:Y:S11]  /*0300*/  FENCE.VIEW.ASYNC.S ;  /* 0x00000000000073c6 */ /* 0x000e360000000000 */
[----:B0-----:R0:W1:Y:S01]  /*0310*/  SYNCS.EXCH.64 URZ, [UR8], UR4 ;  /* 0x00000004083f75b2 */ /* 0x0010620008000100 */
[----:B------:R0:W2:Y:S01]  /*0320*/  SYNCS.EXCH.64 URZ, [UR8+0x10], UR6 ;  /* 0x00001006083f75b2 */ /* 0x0000a20008000100 */
[----:B------:R0:W3:Y:S01]  /*0330*/  SYNCS.EXCH.64 URZ, [UR8+0x8], UR4 ;  /* 0x00000804083f75b2 */ /* 0x0000e20008000100 */
[----:B------:R0:W4:Y:S01]  /*0340*/  SYNCS.EXCH.64 URZ, [UR8+0x18], UR6 ;  /* 0x00001806083f75b2 */ /* 0x0001220008000100 */
[----:B------:R-:W-:Y:S01]  /*0350*/  NOP ;  /* 0x0000000000007918 */ /* 0x000fe20000000000 */
.L_x_2:
[----:B------:R-:W5:Y:S01]  /*0360*/  SHFL.IDX PT, R0, R0, RZ, 0x1f ;  /* 0x00001fff00007589 */ /* 0x000f6200000e0000 */
[----:B------:R-:W-:Y:S01]  /*0370*/  ELECT P0, URZ, PT ;  /* 0x00000000003f782f */ /* 0x000fe20003800000 */
[----:B------:R-:W1:Y:S01]  /*0380*/  S2UR UR17, SR_CTAID.Y ;  /* 0x00000000001179c3 */ /* 0x000e620000002600 */
[----:B0-----:R-:W-:Y:S01]  /*0390*/  ULDC UR5, c[0x0][0x65c] ;  /* 0x0001970000057ab9 */ /* 0x001fe20000000800 */
[----:B------:R-:W-:Y:S01]  /*03a0*/  UMOV UR12, 0x20 ;  /* 0x00000020000c7882 */ /* 0x000fe20000000000 */
[----:B------:R-:W-:Y:S01]  /*03b0*/  UISETP.NE.AND UP2, UPT, UR5, 0x1, UPT ;  /* 0x000000010500788c */ /* 0x000fe2000bf45270 */
[----:B------:R-:W-:Y:S01]  /*03c0*/  NOP ;  /* 0x0000000000007918 */ /* 0x000fe20000000000 */
[----:B------:R-:W-:Y:S02]  /*03d0*/  NOP ;  /* 0x0000000000007918 */ /* 0x000fe40000000000 */
[----:B------:R-:W-:Y:S01]  /*03e0*/  UP2UR UR39, UPR, URZ, 0x4 ;  /* 0x000000043f277883 */ /* 0x000fe20008000000 */
[----:B------:R-:W0:Y:S01]  /*03f0*/  S2UR UR4, SR_CTAID.X ;  /* 0x00000000000479c3 */ /* 0x000e220000002500 */
[----:B------:R-:W-:-:S02]  /*0400*/  PLOP3.LUT P2, PT, PT, PT, UP2, 0x80, 0x0 ;  /* 0x000000000000781c */ /* 0x000fc40003f4f028 */
[----:B------:R-:W-:Y:S02]  /*0410*/  PLOP3.LUT P3, PT, PT, PT, UP2, 0x80, 0x0 ;  /* 0x000000000000781c */ /* 0x000fe40003f6f028 */
[----:B------:R-:W-:Y:S01]  /*0420*/  PLOP3.LUT P4, PT, PT, PT, UP2, 0x80, 0x0 ;  /* 0x000000000000781c */ /* 0x000fe20003f8f028 */
[----:B------:R-:W-:Y:S01]  /*0430*/  @UP2 ULDC UR14, c[0x0][0x10] ;  /* 0x00000400000e2ab9 */ /* 0x000fe20000000800 */
[----:B------:R-:W-:Y:S01]  /*0440*/  @UP2 UMOV UR9, URZ ;  /* 0x0000003f00092c82 */ /* 0x000fe20008000000 */
[----:B------:R-:W-:Y:S01]  /*0450*/  @!UP2 ULDC UR11, c[0x0][0xc] ;  /* 0x00000300000baab9 */ /* 0x000fe20000000800 */
[----:B-----5:R-:W-:Y:S01]  /*0460*/  ISETP.NE.OR P0, PT, R0, RZ, !P0 ;  /* 0x000000ff0000720c */ /* 0x020fe20004705670 */
[----:B-1----:R-:W-:Y:S02]  /*0470*/  @UP2 UMOV UR7, UR17 ;  /* 0x0000001100072c82 */ /* 0x002fe40008000000 */
[----:B------:R-:W-:Y:S01]  /*0480*/  @UP2 UMOV UR8, UR7 ;  /* 0x0000000700082c82 */ /* 0x000fe20008000000 */
[----:B------:R-:W-:Y:S01]  /*0490*/  @!UP2 UMOV UR7, UR17 ;  /* 0x000000110007ac82 */ /* 0x000fe20008000000 */
[----:B0-----:R-:W-:-:S08]  /*04a0*/  @UP2 UIMAD.WIDE.U32 UR14, UR4, UR14, UR8 ;  /* 0x0000000e040e22a5 */ /* 0x001fd0000f8e0008 */
[----:B------:R-:W-:Y:S01]  /*04b0*/  VOTEU.ALL UP0, P0 ;  /* 0x00000000003f7886 */ /* 0x000fe20000000000 */
[----:B------:R-:W-:Y:S01]  /*04c0*/  VOTEU.ALL UP1, P0 ;  /* 0x00000000003f7886 */ /* 0x000fe20000020000 */
[----:B------:R-:W-:-:S03]  /*04d0*/  IMAD.U32 R17, RZ, RZ, UR15 ;  /* 0x0000000fff117e24 */ /* 0x000fc6000f8e00ff */
[----:B------:R-:W0:Y:S01]  /*04e0*/  @!UP0 S2UR UR6, SR_CgaCtaId ;  /* 0x00000000000689c3 */ /* 0x000e220000008800 */
[----:B------:R-:W-:Y:S01]  /*04f0*/  @!UP0 UMOV UR5, 0x400 ;  /* 0x0000040000058882 */ /* 0x000fe20000000000 */
[----:B------:R-:W-:-:S04]  /*0500*/  @!UP0 UIADD3 UR12, -UR12, 0x100000, URZ ;  /* 0x001000000c0c8890 */ /* 0x000fc8000fffe13f */
[----:B------:R-:W-:Y:S02]  /*0510*/  @!UP0 USHF.L.U32 UR13, UR12, 0xb, URZ ;  /* 0x0000000b0c0d8899 */ /* 0x000fe4000800063f */
[----:B------:R-:W-:Y:S01]  /*0520*/  @!UP0 USHF.L.U32 UR12, UR12, 0x1, URZ ;  /* 0x000000010c0c8899 */ /* 0x000fe2000800063f */
[----:B------:R-:W-:Y:S01]  /*0530*/  IMAD.U32 R16, RZ, RZ, UR14 ;  /* 0x0000000eff107e24 */ /* 0x000fe2000f8e00ff */
[----:B0-----:R-:W-:Y:S01]  /*0540*/  @!UP0 ULEA UR16, UR6, UR5, 0x18 ;  /* 0x0000000506108291 */ /* 0x001fe2000f8ec03f */
[----:B------:R-:W-:Y:S02]  /*0550*/  VOTEU.ALL UP0, P0 ;  /* 0x00000000003f7886 */ /* 0x000fe40000000000 */
[----:B------:R-:W-:Y:S01]  /*0560*/  UMOV UR5, URZ ;  /* 0x0000003f00057c82 */ /* 0x000fe20008000000 */
[----:B------:R-:W-:Y:S01]  /*0570*/  @UP2 UMOV UR6, URZ ;  /* 0x0000003f00062c82 */ /* 0x000fe20008000000 */
[----:B------:R-:W-:Y:S01]  /*0580*/  @!UP2 UIMAD.WIDE.U32 UR8, UR11, UR7, UR4 ;  /* 0x000000070b08a2a5 */ /* 0x000fe2000f8e0004 */
[----:B------:R-:W-:Y:S01]  /*0590*/  PLOP3.LUT P0, PT, PT, PT, UP2, 0x80, 0x0 ;  /* 0x000000000000781c */ /* 0x000fe20003f0f028 */
[----:B------:R-:W-:-:S04]  /*05a0*/  @UP2 UIADD3 UR6, UR15, UR6, URZ ;  /* 0x000000060f062290 */ /* 0x000fc8000fffe03f */
[----:B------:R-:W-:Y:S01]  /*05b0*/  IMAD.U32 R4, RZ, RZ, UR8 ;  /* 0x00000008ff047e24 */ /* 0x000fe2000f8e00ff */
[----:B------:R-:W0:Y:S02]  /*05c0*/  FENCE.VIEW.ASYNC.S ;  /* 0x00000000000073c6 */ /* 0x000e240000000000 */
[----:B0-----:R0:W2:Y:S01]  /*05d0*/  @!UP0 SYNCS.EXCH.64 URZ, [UR16+0x30], UR12 ;  /* 0x0000300c103f85b2 */ /* 0x0010a20008000100 */
[----:B------:R-:W-:Y:S02]  /*05e0*/  IMAD.U32 R7, RZ, RZ, UR9 ;  /* 0x00000009ff077e24 */ /* 0x000fe4000f8e00ff */
[----:B------:R-:W-:Y:S02]  /*05f0*/  @P2 IMAD.U32 R17, RZ, RZ, UR6 ;  /* 0x00000006ff112e24 */ /* 0x000fe4000f8e00ff */
[----:B------:R-:W-:Y:S02]  /*0600*/  IMAD.U32 R5, RZ, RZ, UR9 ;  /* 0x00000009ff057e24 */ /* 0x000fe4000f8e00ff */
[----:B------:R-:W-:-:S02]  /*0610*/  IMAD.U32 R6, RZ, RZ, UR8 ;  /* 0x00000008ff067e24 */ /* 0x000fc4000f8e00ff */
[----:B------:R-:W-:Y:S02]  /*0620*/  @!P3 IMAD.MOV.U32 R16, RZ, RZ, R4 ;  /* 0x000000ffff10b224 */ /* 0x000fe400078e0004 */
[----:B------:R-:W-:Y:S01]  /*0630*/  @!P4 IMAD.MOV.U32 R17, RZ, RZ, R7 ;  /* 0x000000ffff11c224 */ /* 0x000fe200078e0007 */
[----:B------:R0:W2:Y:S01]  /*0640*/  @!UP1 SYNCS.EXCH.64 URZ, [UR16+0x38], UR12 ;  /* 0x0000380c103f95b2 */ /* 0x0000a20008000100 */
[----:B------:R-:W-:Y:S01]  /*0650*/  NOP ;  /* 0x0000000000007918 */ /* 0x000fe20000000000 */
[----:B--234-:R-:W-:Y:S06]  /*0660*/  BAR.SYNC.DEFER_BLOCKING 0x0 ;  /* 0x0000000000007b1d */ /* 0x01cfec0000010000 */
[----:B------:R-:W-:Y:S05]  /*0670*/  @!P1 BRA `(.L_x_3) ;  /* 0x000000dc00dc9947 */ /* 0x000fea0003800000 */
[----:B------:R-:W-:-:S06]  /*0680*/  UISETP.GT.U32.AND UP0, UPT, UR18, 0x1, UPT ;  /* 0x000000011200788c */ /* 0x000fcc000bf04070 */
[----:B------:R-:W-:-:S13]  /*0690*/  PLOP3.LUT P0, PT, PT, PT, UP0, 0x80, 0x0 ;  /* 0x000000000000781c */ /* 0x000fda0003f0f008 */
[----:B0-----:R-:W-:Y:S05]  /*06a0*/  @P0 EXIT ;  /* 0x000000000000094d */ /* 0x001fea0003800000 */
[----:B------:R-:W-:Y:S01]  /*06b0*/  ULDC.64 UR8, c[0x0][0x650] ;  /* 0x0001940000087ab9 */ /* 0x000fe20000000a00 */
[----:B------:R-:W-:Y:S01]  /*06c0*/  UMOV UR40, 0xffffffff ;  /* 0xffffffff00287882 */ /* 0x000fe20000000000 */
[----:B------:R-:W-:Y:S01]  /*06d0*/  ISETP.GE.U32.AND P0, PT, R16, UR8, PT ;  /* 0x0000000810007c0c */ /* 0x000fe2000bf06070 */
[----:B------:R-:W-:Y:S01]  /*06e0*/  UMOV UR41, 0xffffffff ;  /* 0xffffffff00297882 */ /* 0x000fe20000000000 */
[----:B------:R-:W-:Y:S01]  /*06f0*/  UMOV UR42, 0xffffffff ;  /* 0xffffffff002a7882 */ /* 0x000fe20000000000 */
[----:B------:R-:W-:Y:S02]  /*0700*/  PRMT R0, RZ, 0x7610, R0 ;  /* 0x00007610ff007816 */ /* 0x000fe40000000000 */
[----:B------:R-:W-:-:S13]  /*0710*/  ISETP.GE.U32.AND.EX P0, PT, R17, UR9, PT, P0 ;  /* 0x0000000911007c0c */ /* 0x000fda000bf06100 */
[----:B------:R-:W-:Y:S05]  /*0720*/  @P0 BRA `(.L_x_4) ;  /* 0x0000000400800947 */ /* 0x000fea0003800000 */
[----:B------:R-:W-:Y:S01]  /*0730*/  I2FP.F32.U32 R0, UR4 ;  /* 0x0000000400007c45 */ /* 0x000fe20008201000 */
[----:B------:R-:W-:Y:S01]  /*0740*/  ULDC.64 UR16, c[0x0][0x628] ;  /* 0x00018a0000107ab9 */ /* 0x000fe20000000a00 */
[----:B------:R-:W-:Y:S01]  /*0750*/  ULDC UR6, c[0x0][0x150] ;  /* 0x0000540000067ab9 */ /* 0x000fe20000000800 */
[----:B------:R-:W-:Y:S01]  /*0760*/  ISETP.NE.U32.AND P0, PT, RZ, UR16, PT ;  /* 0x00000010ff007c0c */ /* 0x000fe2000bf05070 */
[----:B------:R-:W-:Y:S01]  /*0770*/  ULDC UR15, c[0x0][0x630] ;  /* 0x00018c00000f7ab9 */ /* 0x000fe20000000800 */
[----:B------:R-:W-:Y:S01]  /*0780*/  FMUL R0, R0, UR6 ;  /* 0x0000000600007c20 */ /* 0x000fe20008400000 */
[----:B------:R-:W-:Y:S01]  /*0790*/  R2UR UR18, R16 ;  /* 0x00000000101272ca */ /* 0x000fe200000e0000 */
[----:B------:R-:W-:Y:S01]  /*07a0*/  ULDC UR20, c[0x0][0x154] ;  /* 0x0000550000147ab9 */ /* 0x000fe20000000800 */
[----:B------:R-:W-:Y:S01]  /*07b0*/  ISETP.NE.AND.EX P0, PT, RZ, UR17, PT, P0 ;  /* 0x00000011ff007c0c */ /* 0x000fe2000bf05300 */
[----:B------:R0:W1:Y:S01]  /*07c0*/  F2I.U32.TRUNC.NTZ R3, R0 ;  /* 0x0000000000037305 */ /* 0x000062000020f000 */
[----:B------:R-:W-:-:S02]  /*07d0*/  R2UR UR19, R17 ;  /* 0x00000000111372ca */ /* 0x000fc400000e0000 */
[----:B------:R-:W-:Y:S02]  /*07e0*/  R2UR UR8, R16 ;  /* 0x00000000100872ca */ /* 0x000fe400000e0000 */
[----:B------:R-:W-:-:S07]  /*07f0*/  R2UR UR9, R17 ;  /* 0x00000000110972ca */ /* 0x000fce00000e0000 */
[----:B0-----:R-:W-:Y:S08]  /*0800*/  @!P0 BRA `(.L_x_5) ;  /* 0x0000000000308947 */ /* 0x001ff00003800000 */
[----:B------:R-:W-:Y:S01]  /*0810*/  R2UR UR8, R16 ;  /* 0x00000000100872ca */ /* 0x000fe200000e0000 */
[----:B------:R-:W-:Y:S01]  /*0820*/  ULDC UR6, c[0x0][0x634] ;  /* 0x00018d0000067ab9 */ /* 0x000fe20000000800 */
[----:B------:R-:W-:-:S11]  /*0830*/  R2UR UR14, R17 ;  /* 0x00000000110e72ca */ /* 0x000fd600000e0000 */
[----:B------:R-:W-:-:S04]  /*0840*/  UIADD3 UR6, UP0, UR8, UR6, URZ ;  /* 0x0000000608067290 */ /* 0x000fc8000ff1e03f */
[----:B------:R-:W-:-:S04]  /*0850*/  UIADD3.X UR14, URZ, UR14, URZ, UP0, !UPT ;  /* 0x0000000e3f0e7290 */ /* 0x000fc800087fe43f */
[----:B------:R-:W-:-:S04]  /*0860*/  UIMAD.WIDE.U32 UR8, UR14, UR16, URZ ;  /* 0x000000100e0872a5 */ /* 0x000fc8000f8e003f */
[----:B------:R-:W-:Y:S02]  /*0870*/  UIMAD.WIDE.U32 UR10, UP0, UR6, UR17, UR8 ;  /* 0x00000011060a72a5 */ /* 0x000fe4000f800008 */
[----:B------:R-:W-:Y:S02]  /*0880*/  UIMAD.WIDE.U32 UR8, UR6, UR16, URZ ;  /* 0x00000010060872a5 */ /* 0x000fe4000f8e003f */
[----:B------:R-:W-:Y:S02]  /*0890*/  UIADD3.X UR13, URZ, URZ, URZ, UP0, !UPT ;  /* 0x0000003f3f0d7290 */ /* 0x000fe400087fe43f */
[----:B------:R-:W-:Y:S01]  /*08a0*/  UIADD3 URZ, UP0, UR9, UR10, URZ ;  /* 0x0000000a093f7290 */ /* 0x000fe2000ff1e03f */
[----:B------:R-:W-:-:S03]  /*08b0*/  UMOV UR12, UR11 ;  /* 0x0000000b000c7c82 */ /* 0x000fc60008000000 */
[----:B------:R-:W-:-:S12]  /*08c0*/  UIMAD.WIDE.U32.X UR8, UR14, UR17, UR12, UP0 ;  /* 0x000000110e0872a5 */ /* 0x000fd800080e040c */
.L_x_5:
[----:B------:R-:W-:Y:S01]  /*08d0*/  USHF.R.U64 UR42, UR8, UR15, UR9 ;  /* 0x0000000f082a7299 */ /* 0x000fe20008001209 */
[----:B------:R-:W-:Y:S01]  /*08e0*/  I2FP.F32.U32 R0, UR7 ;  /* 0x0000000700007c45 */ /* 0x000fe20008201000 */
[----:B------:R-:W-:Y:S01]  /*08f0*/  USHF.R.U32.HI UR5, URZ, UR15, UR9 ;  /* 0x0000000f3f057299 */ /* 0x000fe20008011609 */
[----:B-1----:R-:W-:Y:S01]  /*0900*/  R2UR UR12, R3 ;  /* 0x00000000030c72ca */ /* 0x002fe200000e0000 */
[----:B------:R-:W-:Y:S02]  /*0910*/  UIADD3 UR6, UP0, URZ, -UR42, URZ ;  /* 0x8000002a3f067290 */ /* 0x000fe4000ff1e03f */
[----:B------:R-:W-:Y:S01]  /*0920*/  FMUL R0, R0, UR20 ;  /* 0x0000001400007c20 */ /* 0x000fe20008400000 */
[----:B------:R-:W-:Y:S01]  /*0930*/  ULDC.64 UR8, c[0x0][0x620] ;  /* 0x0001880000087ab9 */ /* 0x000fe20000000a00 */
[----:B------:R-:W-:Y:S01]  /*0940*/  UIADD3.X UR5, URZ, ~UR5, URZ, UP0, !UPT ;  /* 0x800000053f057290 */ /* 0x000fe200087fe43f */
[----:B------:R-:W-:Y:S01]  /*0950*/  UMOV UR10, UR18 ;  /* 0x00000012000a7c82 */ /* 0x000fe20008000000 */
[----:B------:R-:W-:-:S02]  /*0960*/  UMOV UR11, UR19 ;  /* 0x00000013000b7c82 */ /* 0x000fc40008000000 */
[----:B------:R-:W-:Y:S01]  /*0970*/  UIMAD UR5, UR5, UR8, URZ ;  /* 0x00000008050572a4 */ /* 0x000fe2000f8e023f */
[----:B------:R-:W0:Y:S01]  /*0980*/  F2I.U32.TRUNC.NTZ R0, R0 ;  /* 0x0000000000007305 */ /* 0x000e22000020f000 */
[----:B------:R-:W-:Y:S02]  /*0990*/  UIMAD.WIDE.U32 UR10, UR6, UR8, UR10 ;  /* 0x00000008060a72a5 */ /* 0x000fe4000f8e000a */
[----:B------:R-:W-:Y:S01]  /*09a0*/  UIMAD UR6, UR6, UR9, UR5 ;  /* 0x00000009060672a4 */ /* 0x000fe2000f8e0205 */
[----:B------:R-:W-:Y:S01]  /*09b0*/  ULDC UR21, c[0x0][0x658] ;  /* 0x0001960000157ab9 */ /* 0x000fe20000000800 */
[----:B------:R-:W-:Y:S02]  /*09c0*/  UMOV UR19, 0xffffffff ;  /* 0xffffffff00137882 */ /* 0x000fe40000000000 */
[----:B------:R-:W-:Y:S01]  /*09d0*/  UIADD3 UR6, UR11, UR6, URZ ;  /* 0x000000060b067290 */ /* 0x000fe2000fffe03f */
[----:B------:R-:W-:Y:S01]  /*09e0*/  ULDC UR15, c[0x0][0x618] ;  /* 0x00018600000f7ab9 */ /* 0x000fe20000000800 */
[----:B------:R-:W-:Y:S01]  /*09f0*/  ULDC.64 UR8, c[0x0][0x640] ;  /* 0x0001900000087ab9 */ /* 0x000fe20000000a00 */
[----:B------:R-:W-:Y:S01]  /*0a00*/  USHF.L.U32 UR11, UR19, UR21, URZ ;  /* 0x00000015130b7299 */ /* 0x000fe2000800063f */
[----:B------:R-:W-:Y:S01]  /*0a10*/  ISETP.NE.U32.AND P0, PT, RZ, UR8, PT ;  /* 0x00000008ff007c0c */ /* 0x000fe2000bf05070 */
[----:B------:R-:W-:-:S02]  /*0a20*/  USHF.R.U64 UR19, UR10, UR15, UR6 ;  /* 0x0000000f0a137299 */ /* 0x000fc40008001206 */
[----:B------:R-:W-:Y:S01]  /*0a30*/  USHF.R.U32.HI UR10, URZ, UR15, UR6 ;  /* 0x0000000f3f0a7299 */ /* 0x000fe20008011606 */
[----:B0-----:R-:W-:Y:S01]  /*0a40*/  R2UR UR14, R0 ;  /* 0x00000000000e72ca */ /* 0x001fe200000e0000 */
[----:B------:R-:W-:Y:S01]  /*0a50*/  ULDC UR17, c[0x0][0x608] ;  /* 0x0001820000117ab9 */ /* 0x000fe20000000800 */
[----:B------:R-:W-:Y:S01]  /*0a60*/  ISETP.NE.AND.EX P0, PT, RZ, UR9, PT, P0 ;  /* 0x00000009ff007c0c */ /* 0x000fe2000bf05300 */
[----:B------:R-:W-:Y:S02]  /*0a70*/  USHF.R.U64 UR23, UR19, UR17, UR10 ;  /* 0x0000001113177299 */ /* 0x000fe4000800120a */
[----:B------:R-:W-:Y:S01]  /*0a80*/  USHF.R.U32.HI UR10, URZ, UR17, UR10 ;  /* 0x000000113f0a7299 */ /* 0x000fe2000801160a */
[----:B------:R-:W-:Y:S01]  /*0a90*/  UMOV UR16, 0x1 ;  /* 0x0000000100107882 */ /* 0x000fe20000000000 */
[----:B------:R-:W-:Y:S02]  /*0aa0*/  UIADD3 UR12, -UR12, URZ, URZ ;  /* 0x0000003f0c0c7290 */ /* 0x000fe4000fffe13f */
[----:B------:R-:W-:-:S02]  /*0ab0*/  USHF.R.U64 UR24, UR23, UR21, UR10 ;  /* 0x0000001517187299 */ /* 0x000fc4000800120a */
[----:B------:R-:W-:Y:S01]  /*0ac0*/  USHF.L.U32 UR6, UR16, UR21, URZ ;  /* 0x0000001510067299 */ /* 0x000fe2000800063f */
[----:B------:R-:W-:Y:S01]  /*0ad0*/  ULDC UR13, c[0x0][0x144] ;  /* 0x00005100000d7ab9 */ /* 0x000fe20000000800 */
[----:B------:R-:W-:Y:S01]  /*0ae0*/  ULDC UR5, c[0x0][0x600] ;  /* 0x0001800000057ab9 */ /* 0x000fe20000000800 */
[----:B------:R-:W-:Y:S02]  /*0af0*/  ULOP3.LUT UR16, URZ, UR11, URZ, 0x33, !UPT ;  /* 0x0000000b3f107292 */ /* 0x000fe4000f8e333f */
[----:B------:R-:W-:Y:S02]  /*0b00*/  USHF.R.U32.HI UR11, URZ, UR21, UR10 ;  /* 0x000000153f0b7299 */ /* 0x000fe4000801160a */
[----:B------:R-:W-:Y:S02]  /*0b10*/  UIADD3 UR18, UR5, -0x1, URZ ;  /* 0xffffffff05127890 */ /* 0x000fe4000fffe03f */
[----:B------:R-:W-:Y:S02]  /*0b20*/  UIADD3 UR20, -UR14, URZ, URZ ;  /* 0x0000003f0e147290 */ /* 0x000fe4000fffe13f */
[----:B------:R-:W-:Y:S01]  /*0b30*/  UIMAD UR4, UR13, UR12, UR4 ;  /* 0x0000000c0d0472a4 */ /* 0x000fe2000f8e0204 */
[----:B------:R-:W-:Y:S01]  /*0b40*/  ULDC UR25, c[0x0][0x148] ;  /* 0x0000520000197ab9 */ /* 0x000fe20000000800 */
[----:B------:R-:W-:Y:S01]  /*0b50*/  ULDC UR21, c[0x0][0x648] ;  /* 0x0001920000157ab9 */ /* 0x000fe20000000800 */
[----:B------:R-:W-:Y:S01]  /*0b60*/  ULDC UR22, c[0x0][0x638] ;  /* 0x00018e0000167ab9 */ /* 0x000fe20000000800 */
[----:B------:R-:W-:Y:S01]  /*0b70*/  UMOV UR10, UR24 ;  /* 0x00000018000a7c82 */ /* 0x000fe20008000000 */
[----:B------:R-:W-:Y:S07]  /*0b80*/  @!P0 BRA `(.L_x_6) ;  /* 0x0000000000308947 */ /* 0x000fee0003800000 */
[----:B------:R-:W-:Y:S02]  /*0b90*/  ULDC UR14, c[0x0][0x64c] ;  /* 0x00019300000e7ab9 */ /* 0x000fe40000000800 */
        /* <DEDUP_REMOVED lines=8> */
[----:B------:R-:W-:-:S07]  /*0c20*/  UIMAD.WIDE.U32.X UR8, UR17, UR9, UR14, UP0 ;  /* 0x00000009110872a5 */ /* 0x000fce00080e040e */
[----:B------:R-:W-:Y:S01]  /*0c30*/  UMOV UR10, UR8 ;  /* 0x00000008000a7c82 */ /* 0x000fe20008000000 */
[----:B------:R-:W-:-:S05]  /*0c40*/  UMOV UR11, UR9 ;  /* 0x00000009000b7c82 */ /* 0x000fca0008000000 */
.L_x_6:
[----:B------:R-:W-:Y:S01]  /*0c50*/  UISETP.NE.AND UP0, UPT, UR39, URZ, UPT ;  /* 0x0000003f2700728c */ /* 0x000fe2000bf05270 */
[----:B------:R-:W-:Y:S01]  /*0c60*/  IMAD.MOV.U32 R0, RZ, RZ, 0x1 ;  /* 0x00000001ff007424 */ /* 0x000fe200078e00ff */
[----:B------:R-:W-:Y:S02]  /*0c70*/  USHF.R.U64 UR8, UR10, UR21, UR11 ;  /* 0x000000150a087299 */ /* 0x000fe4000800120b */
[----:B------:R-:W-:Y:S02]  /*0c80*/  ULOP3.LUT UR16, UR23, UR16, URZ, 0xc0, !UPT ;  /* 0x0000001017107292 */ /* 0x000fe4000f8ec03f */
[----:B------:R-:W-:Y:S02]  /*0c90*/  ULOP3.LUT UR18, UR19, UR18, URZ, 0xc0, !UPT ;  /* 0x0000001213127292 */ /* 0x000fe4000f8ec03f */
[----:B------:R-:W-:-:S03]  /*0ca0*/  UIMAD UR16, UR6, UR8, UR16 ;  /* 0x00000008061072a4 */ /* 0x000fc6000f8e0210 */
[----:B------:R-:W-:Y:S02]  /*0cb0*/  @UP0 UIMAD UR4, UR25, UR20, UR7 ;  /* 0x00000014190402a4 */ /* 0x000fe4000f8e0207 */
[----:B------:R-:W-:-:S04]  /*0cc0*/  UIADD3 UR7, -UR8, URZ, URZ ;  /* 0x0000003f08077290 */ /* 0x000fc8000fffe13f */
[----:B------:R-:W-:-:S03]  /*0cd0*/  UIMAD UR6, UR7, UR22, UR24 ;  /* 0x00000016070672a4 */ /* 0x000fc6000f8e0218 */
[----:B------:R-:W-:Y:S01]  /*0ce0*/  ULDC UR7, c[0x0][0x610] ;  /* 0x0001840000077ab9 */ /* 0x000fe20000000800 */
[----:B------:R-:W-:Y:S02]  /*0cf0*/  UIMAD UR6, UR6, UR5, UR18 ;  /* 0x00000005060672a4 */ /* 0x000fe4000f8e0212 */
[----:B------:R-:W-:-:S04]  /*0d00*/  UIMAD UR4, UR16, UR7, UR4 ;  /* 0x00000007100472a4 */ /* 0x000fc8000f8e0204 */
[----:B------:R-:W-:Y:S02]  /*0d10*/  USEL UR41, UR6, UR4, !UP0 ;  /* 0x0000000406297287 */ /* 0x000fe4000c000000 */
[----:B------:R-:W-:-:S12]  /*0d20*/  USEL UR40, UR4, UR6, !UP0 ;  /* 0x0000000604287287 */ /* 0x000fd8000c000000 */
.L_x_4:
[----:B------:R-:W-:-:S08]  /*0d30*/  NOP ;  /* 0x0000000000007918 */ /* 0x000fd00000000000 */
[----:B------:R-:W0:Y:S02]  /*0d40*/  USETMAXREG.TRY_ALLOC.CTAPOOL UP0, 0xe8 ;  /* 0x000000e8000079c8 */ /* 0x000e240008000600 */
[----:B0-----:R-:W-:-:S13]  /*0d50*/  PLOP3.LUT P0, PT, PT, PT, UP0, 0x80, 0x0 ;  /* 0x000000000000781c */ /* 0x001fda0003f0f008 */
[----:B------:R-:W-:Y:S05]  /*0d60*/  @!P0 BRA `(.L_x_4) ;  /* 0xfffffffc00f08947 */ /* 0x000fea000383ffff */
[----:B------:R-:W-:Y:S01]  /*0d70*/  ULDC.64 UR4, c[0x0][0x598] ;  /* 0x0001660000047ab9 */ /* 0x000fe20000000a00 */
[----:B------:R-:W-:Y:S01]  /*0d80*/  ULDC.64 UR46, c[0x0][0x208] ;  /* 0x00008200002e7ab9 */ /* 0x000fe20000000a00 */
[----:B------:R-:W-:-:S04]  /*0d90*/  ISETP.NE.U32.AND P0, PT, RZ, UR4, PT ;  /* 0x00000004ff007c0c */ /* 0x000fc8000bf05070 */
[----:B------:R-:W-:-:S13]  /*0da0*/  ISETP.NE.AND.EX P0, PT, RZ, UR5, PT, P0 ;  /* 0x00000005ff007c0c */ /* 0x000fda000bf05300 */
[----:B------:R-:W-:Y:S05]  /*0db0*/  @!P0 BRA `(.L_x_7) ;  /* 0x00000000001c8947 */ /* 0x000fea0003800000 */
[----:B------:R-:W0:Y:S02]  /*0dc0*/  LDC.64 R4, c[0x0][0x598] ;  /* 0x00016600ff047b82 */ /* 0x000e240000000a00 */
[----:B0-----:R-:W2:Y:S02]  /*0dd0*/  LDG.E.64 R4, desc[UR46][R4.64] ;  /* 0x0000002e04047981 */ /* 0x001ea4000c1e1b00 */
[----:B--2---:R-:W-:-:S04]  /*0de0*/  ISETP.NE.U32.AND P0, PT, R4, RZ, PT ;  /* 0x000000ff0400720c */ /* 0x004fc80003f05070 */
[----:B------:R-:W-:-:S13]  /*0df0*/  ISETP.NE.AND.EX P0, PT, R5, RZ, PT, P0 ;  /* 0x000000ff0500720c */ /* 0x000fda0003f05300 */
[----:B------:R-:W-:Y:S05]  /*0e00*/  @!P0 BRA `(.L_x_7) ;  /* 0x0000000000088947 */ /* 0x000fea0003800000 */
[----:B------:R0:W5:Y:S01]  /*0e10*/  LD.E R22, desc[UR46][R4.64] ;  /* 0x0000002e04167980 */ /* 0x000162000c101900 */
[----:B------:R-:W-:Y:S05]  /*0e20*/  BRA `(.L_x_8) ;  /* 0x0000000000247947 */ /* 0x000fea0003800000 */
.L_x_7:
[----:B------:R-:W-:Y:S02]  /*0e30*/  ULDC.64 UR4, c[0x0][0x588] ;  /* 0x0001620000047ab9 */ /* 0x000fe40000000a00 */
[----:B------:R-:W-:-:S04]  /*0e40*/  ISETP.NE.U32.AND P0, PT, RZ, UR4, PT ;  /* 0x00000004ff007c0c */ /* 0x000fc8000bf05070 */
[----:B------:R-:W-:-:S13]  /*0e50*/  ISETP.NE.AND.EX P0, PT, RZ, UR5, PT, P0 ;  /* 0x00000005ff007c0c */ /* 0x000fda000bf05300 */
[----:B------:R-:W-:Y:S05]  /*0e60*/  @!P0 BRA `(.L_x_9) ;  /* 0x00000000000c8947 */ /* 0x000fea0003800000 */
[----:B------:R-:W0:Y:S02]  /*0e70*/  LDC.64 R22, c[0x0][0x588] ;  /* 0x00016200ff167b82 */ /* 0x000e240000000a00 */
[----:B0-----:R1:W5:Y:S01]  /*0e80*/  LDG.E R22, desc[UR46][R22.64] ;  /* 0x0000002e16167981 */ /* 0x001362000c1e1900 */
[----:B------:R-:W-:Y:S05]  /*0e90*/  BRA `(.L_x_8) ;  /* 0x0000000000087947 */ /* 0x000fea0003800000 */
.L_x_9:
[----:B------:R-:W-:Y:S02]  /*0ea0*/  ULDC UR4, c[0x0][0x580] ;  /* 0x0001600000047ab9 */ /* 0x000fe40000000800 */
[----:B------:R-:W-:-:S07]  /*0eb0*/  IMAD.U32 R22, RZ, RZ, UR4 ;  /* 0x00000004ff167e24 */ /* 0x000fce000f8e00ff */
.L_x_8:
[----:B------:R-:W-:Y:S02]  /*0ec0*/  ULDC.64 UR4, c[0x0][0x5a0] ;  /* 0x0001680000047ab9 */ /* 0x000fe40000000a00 */
[----:B------:R-:W-:-:S04]  /*0ed0*/  ISETP.NE.U32.AND P0, PT, RZ, UR4, PT ;  /* 0x00000004ff007c0c */ /* 0x000fc8000bf05070 */
[----:B------:R-:W-:-:S13]  /*0ee0*/  ISETP.NE.AND.EX P0, PT, RZ, UR5, PT, P0 ;  /* 0x00000005ff007c0c */ /* 0x000fda000bf05300 */
[----:B------:R-:W-:Y:S05]  /*0ef0*/  @!P0 BRA `(.L_x_10) ;  /* 0x00000000001c8947 */ /* 0x000fea0003800000 */
[----:B0-----:R-:W0:Y:S02]  /*0f00*/  LDC.64 R4, c[0x0][0x5a0] ;  /* 0x00016800ff047b82 */ /* 0x001e240000000a00 */
[----:B0-----:R-:W2:Y:S02]  /*0f10*/  LDG.E.64 R4, desc[UR46][R4.64] ;  /* 0x0000002e04047981 */ /* 0x001ea4000c1e1b00 */
[----:B--2---:R-:W-:-:S04]  /*0f20*/  ISETP.NE.U32.AND P0, PT, R4, RZ, PT ;  /* 0x000000ff0400720c */ /* 0x004fc80003f05070 */
[----:B------:R-:W-:-:S13]  /*0f30*/  ISETP.NE.AND.EX P0, PT, R5, RZ, PT, P0 ;  /* 0x000000ff0500720c */ /* 0x000fda0003f05300 */
[----:B------:R-:W-:Y:S05]  /*0f40*/  @!P0 BRA `(.L_x_10) ;  /* 0x0000000000088947 */ /* 0x000fea0003800000 */
[----:B------:R0:W5:Y:S01]  /*0f50*/  LD.E R19, desc[UR46][R4.64] ;  /* 0x0000002e04137980 */ /* 0x000162000c101900 */
[----:B------:R-:W-:Y:S05]  /*0f60*/  BRA `(.L_x_11) ;  /* 0x0000000000247947 */ /* 0x000fea0003800000 */
.L_x_10:
[----:B------:R-:W-:Y:S02]  /*0f70*/  ULDC.64 UR4, c[0x0][0x590] ;  /* 0x0001640000047ab9 */ /* 0x000fe40000000a00 */
[----:B------:R-:W-:-:S04]  /*0f80*/  ISETP.NE.U32.AND P0, PT, RZ, UR4, PT ;  /* 0x00000004ff007c0c */ /* 0x000fc8000bf05070 */
[----:B------:R-:W-:-:S13]  /*0f90*/  ISETP.NE.AND.EX P0, PT, RZ, UR5, PT, P0 ;  /* 0x00000005ff007c0c */ /* 0x000fda000bf05300 */
[----:B------:R-:W-:Y:S05]  /*0fa0*/  @!P0 BRA `(.L_x_12) ;  /* 0x00000000000c8947 */ /* 0x000fea0003800000 */
[----:B0-----:R-:W0:Y:S02]  /*0fb0*/  LDC.64 R4, c[0x0][0x590] ;  /* 0x00016400ff047b82 */ /* 0x001e240000000a00 */
[----:B0-----:R2:W5:Y:S01]  /*0fc0*/  LDG.E R19, desc[UR46][R4.64] ;  /* 0x0000002e04137981 */ /* 0x001562000c1e1900 */
[----:B------:R-:W-:Y:S05]  /*0fd0*/  BRA `(.L_x_11) ;  /* 0x0000000000087947 */ /* 0x000fea0003800000 */
.L_x_12:
[----:B------:R-:W-:Y:S02]  /*0fe0*/  ULDC UR4, c[0x0][0x584] ;  /* 0x0001610000047ab9 */ /* 0x000fe40000000800 */
[----:B------:R-:W-:-:S07]  /*0ff0*/  IMAD.U32 R19, RZ, RZ, UR4 ;  /* 0x00000004ff137e24 */ /* 0x000fce000f8e00ff */
.L_x_11:
[----:B------:R-:W-:-:S13]  /*1000*/  LOP3.LUT P0, RZ, R0, 0xff, RZ, 0xc0, !PT ;  /* 0x000000ff00ff7812 */ /* 0x000fda000780c0ff */
[----:B------:R-:W-:Y:S05]  /*1010*/  @!P0 EXIT ;  /* 0x000000000000894d */ /* 0x000fea0003800000 */
[----:B------:R-:W-:Y:S01]  /*1020*/  ULDC UR4, c[0x0][0x28c] ;  /* 0x0000a30000047ab9 */ /* 0x000fe20000000800 */
[----:B------:R-:W-:Y:S01]  /*1030*/  ULDC.64 UR44, c[0x0][0x5c8] ;  /* 0x00017200002c7ab9 */ /* 0x000fe20000000a00 */
[----:B------:R-:W-:Y:S02]  /*1040*/  UIADD3 UR4, UR4, 0x7f, URZ ;  /* 0x0000007f04047890 */ /* 0x000fe4000fffe03f */
[----:B------:R-:W-:Y:S02]  /*1050*/  USHF.L.U64.HI UR43, UR44, 0x3, UR45 ;  /* 0x000000032c2b7899 */ /* 0x000fe4000801022d */
[----:B------:R-:W-:Y:S02]  /*1060*/  USHF.R.S32.HI UR5, URZ, 0x1f, UR4 ;  /* 0x0000001f3f057899 */ /* 0x000fe40008011404 */
[----:B------:R-:W-:Y:S02]  /*1070*/  USHF.L.U32 UR44, UR44, 0x3, URZ ;  /* 0x000000032c2c7899 */ /* 0x000fe4000800063f */
[----:B------:R-:W-:Y:S01]  /*1080*/  ULEA.HI UR5, UR5, UR4, URZ, 0x7 ;  /* 0x0000000405057291 */ /* 0x000fe2000f8f383f */
[----:B------:R-:W-:Y:S01]  /*1090*/  UMOV UR36, URZ ;  /* 0x0000003f00247c82 */ /* 0x000fe20008000000 */
[----:B------:R-:W-:-:S02]  /*10a0*/  UMOV UR37, URZ ;  /* 0x0000003f00257c82 */ /* 0x000fc40008000000 */
[----:B------:R-:W-:-:S12]  /*10b0*/  USHF.R.S32.HI UR45, URZ, 0x7, UR5 ;  /* 0x000000073f2d7899 */ /* 0x000fd80008011405 */
.L_x_416:
[----:B------:R-:W-:Y:S01]  /*10c0*/  LOP3.LUT R0, R2, 0x80, RZ, 0xc0, !PT ;  /* 0x0000008002007812 */ /* 0x000fe200078ec0ff */
[----:B---3--:R-:W3:Y:S01]  /*10d0*/  S2UR UR7, SR_CgaCtaId ;  /* 0x00000000000779c3 */ /* 0x008ee20000008800 */
[----:B------:R-:W-:Y:S02]  /*10e0*/  UMOV UR6, 0x400 ;  /* 0x0000040000067882 */ /* 0x000fe40000000000 */
[----:B------:R-:W-:-:S06]  /*10f0*/  SHF.R.U32.HI R0, RZ, 0x7, R0 ;  /* 0x00000007ff007819 */ /* 0x000fcc0000011600 */
[----:B------:R-:W4:Y:S01]  /*1100*/  SHFL.IDX PT, R0, R0, RZ, 0x1f ;  /* 0x00001fff00007589 */ /* 0x000f2200000e0000 */
[----:B---3--:R-:W-:Y:S01]  /*1110*/  ULEA UR6, UR7, UR6, 0x18 ;  /* 0x0000000607067291 */ /* 0x008fe2000f8ec03f */
[----:B----4-:R-:W-:-:S13]  /*1120*/  R2UR UR4, R0 ;  /* 0x00000000000472ca */ /* 0x010fda00000e0000 */
[----:B------:R-:W-:-:S04]  /*1130*/  ULEA.HI UR5, UR4, UR4, URZ, 0x1 ;  /* 0x0000000404057291 */ /* 0x000fc8000f8f083f */
[----:B------:R-:W-:-:S04]  /*1140*/  ULOP3.LUT UR5, UR5, 0x7fffe, URZ, 0xc0, !UPT ;  /* 0x0007fffe05057892 */ /* 0x000fc8000f8ec03f */
[----:B------:R-:W-:-:S03]  /*1150*/  UIADD3 UR5, UR4, -UR5, URZ ;  /* 0x8000000504057290 */ /* 0x000fc6000fffe03f */
[----:B------:R-:W-:Y:S01]  /*1160*/  ULDC UR4, c[0x0][0x28c] ;  /* 0x0000a30000047ab9 */ /* 0x000fe20000000800 */
[----:B------:R-:W-:Y:S01]  /*1170*/  ULEA UR5, UR5, UR6, 0xd ;  /* 0x0000000605057291 */ /* 0x000fe2000f8e683f */
[----:B------:R-:W-:-:S03]  /*1180*/  ISETP.LT.AND P0, PT, RZ, UR4, PT ;  /* 0x00000004ff007c0c */ /* 0x000fc6000bf01270 */
[----:B------:R-:W-:-:S04]  /*1190*/  UIADD3 UR5, UR5, 0x100, URZ ;  /* 0x0000010005057890 */ /* 0x000fc8000fffe03f */
[----:B------:R-:W-:-:S04]  /*11a0*/  USHF.R.U32.HI UR5, URZ, 0x4, UR5 ;  /* 0x000000043f057899 */ /* 0x000fc80008011605 */
[----:B------:R-:W-:Y:S02]  /*11b0*/  ULOP3.LUT UR48, UR5, 0x3fff, URZ, 0xc0, !UPT ;  /* 0x00003fff05307892 */ /* 0x000fe4000f8ec03f */
[----:B012---:R-:W-:Y:S10]  /*11c0*/  @P0 BRA `(.L_x_13) ;  /* 0x0000000000400947 */ /* 0x007ff40003800000 */
[----:B------:R-:W-:Y:S01]  /*11d0*/  MOV R0, 0x0 ;  /* 0x0000000000007802 */ /* 0x000fe20000000f00 */
[----:B------:R-:W-:Y:S01]  /*11e0*/  ULDC.64 UR4, c[0x4][0x68] ;  /* 0x01001a0000047ab9 */ /* 0x000fe20000000a00 */
[----:B------:R-:W-:Y:S01]  /*11f0*/  ULDC.64 UR6, c[0x4][0x8] ;  /* 0x0100020000067ab9 */ /* 0x000fe20000000a00 */
[----:B0-2---:R-:W-:Y:S01]  /*1200*/  IMAD.U32 R4, RZ, RZ, UR4 ;  /* 0x00000004ff047e24 */ /* 0x005fe2000f8e00ff */
[----:B------:R0:W2:Y:S01]  /*1210*/  LDC.64 R14, c[0x4][R0] ;  /* 0x01000000000e7b82 */ /* 0x0000a20000000a00 */
[----:B------:R-:W-:Y:S01]  /*1220*/  IMAD.U32 R5, RZ, RZ, UR5 ;  /* 0x00000005ff057e24 */ /* 0x000fe2000f8e00ff */
[----:B------:R-:W-:Y:S01]  /*1230*/  ULDC.64 UR4, c[0x4][0x70] ;  /* 0x01001c0000047ab9 */ /* 0x000fe20000000a00 */
[----:B------:R-:W-:Y:S02]  /*1240*/  IMAD.U32 R10, RZ, RZ, UR6 ;  /* 0x00000006ff0a7e24 */ /* 0x000fe4000f8e00ff */
[----:B------:R-:W-:Y:S02]  /*1250*/  IMAD.U32 R6, RZ, RZ, UR4 ;  /* 0x00000004ff067e24 */ /* 0x000fe4000f8e00ff */
[----:B------:R-:W-:-:S02]  /*1260*/  IMAD.U32 R7, RZ, RZ, UR5 ;  /* 0x00000005ff077e24 */ /* 0x000fc4000f8e00ff */
[----:B------:R-:W-:Y:S02]  /*1270*/  IMAD.U32 R11, RZ, RZ, UR7 ;  /* 0x00000007ff0b7e24 */ /* 0x000fe4000f8e00ff */
[----:B------:R-:W-:Y:S02]  /*1280*/  IMAD.MOV.U32 R8, RZ, RZ, 0x1e1 ;  /* 0x000001e1ff087424 */ /* 0x000fe400078e00ff */
[----:B------:R-:W-:Y:S02]  /*1290*/  IMAD.MOV.U32 R12, RZ, RZ, 0x1 ;  /* 0x00000001ff0c7424 */ /* 0x000fe400078e00ff */
[----:B0-----:R-:W-:-:S07]  /*12a0*/  IMAD.MOV.U32 R13, RZ, RZ, RZ ;  /* 0x000000ffff0d7224 */ /* 0x001fce00078e00ff */
[----:B------:R-:W-:-:S07]  /*12b0*/  LEPC R20, `(.L_x_13) ;  /* 0x000000001014794e */ /* 0x000fce0000000000 */
[----:B-12--5:R-:W-:Y:S05]  /*12c0*/  CALL.ABS.NOINC R14 ;  /* 0x000000000e007343 */ /* 0x026fea0003c00000 */
.L_x_13:
[----:B------:R-:W-:-:S06]  /*12d0*/  ULOP3.LUT UR4, UR38, 0x1, URZ, 0xfc, !UPT ;  /* 0x0000000126047892 */ /* 0x000fcc000f8efc3f */
[----:B------:R-:W-:-:S05]  /*12e0*/  IMAD.U32 R0, RZ, RZ, UR4 ;  /* 0x00000004ff007e24 */ /* 0x000fca000f8e00ff */
[----:B------:R-:W-:-:S13]  /*12f0*/  ISETP.NE.AND P0, PT, R0, 0x3, PT ;  /* 0x000000030000780c */ /* 0x000fda0003f05270 */
[----:B------:R-:W-:Y:S05]  /*1300*/  @!P0 BRA `(.L_x_14) ;  /* 0x0000000000048947 */ /* 0x000fea0003800000 */
[----:B------:R-:W-:Y:S01]  /*1310*/  BPT.TRAP 0x1 ;  /* 0x000000040000795c */ /* 0x000fe20000300000 */
.L_x_14:
[----:B------:R-:W3:Y:S01]  /*1320*/  S2UR UR5, SR_CgaCtaId ;  /* 0x00000000000579c3 */ /* 0x000ee20000008800 */
[----:B------:R-:W-:Y:S01]  /*1330*/  UMOV UR4, 0x400 ;  /* 0x0000040000047882 */ /* 0x000fe20000000000 */
[----:B------:R-:W-:Y:S02]  /*1340*/  IMAD.U32 R0, RZ, RZ, UR36 ;  /* 0x00000024ff007e24 */ /* 0x000fe4000f8e00ff */
[----:B------:R-:W-:-:S03]  /*1350*/  IMAD.U32 R3, RZ, RZ, UR37 ;  /* 0x00000025ff037e24 */ /* 0x000fc6000f8e00ff */
[----:B------:R-:W-:Y:S01]  /*1360*/  SHF.L.U32 R0, R0, 0x1f, RZ ;  /* 0x0000001f00007819 */ /* 0x000fe200000006ff */
[----:B---3--:R-:W-:-:S06]  /*1370*/  ULEA UR4, UR5, UR4, 0x18 ;  /* 0x0000000405047291 */ /* 0x008fcc000f8ec03f */
[----:B0-2---:R-:W-:-:S04]  /*1380*/  IMAD.U32 R4, RZ, RZ, UR4 ;  /* 0x00000004ff047e24 */ /* 0x005fc8000f8e00ff */
[----:B------:R-:W-:-:S04]  /*1390*/  IMAD R3, R3, 0x8, R4 ;  /* 0x0000000803037824 */ /* 0x000fc800078e0204 */
[----:B------:R0:W2:Y:S01]  /*13a0*/  SYNCS.PHASECHK.TRANS64.TRYWAIT P1, [R3+URZ], R0 ;  /* 0x00000000030075a7 */ /* 0x0000a2000802017f */
[----:B------:R-:W-:Y:S05]  /*13b0*/  @!P0 BRA `(.L_x_15) ;  /* 0x0000000000048947 */ /* 0x000fea0003800000 */
[----:B------:R-:W-:Y:S01]  /*13c0*/  BPT.TRAP 0x1 ;  /* 0x000000040000795c */ /* 0x000fe20000300000 */
.L_x_15:
[----:B--2---:R-:W-:Y:S05]  /*13d0*/  @P1 BRA `(.L_x_16) ;  /* 0x0000000000081947 */ /* 0x004fea0003800000 */
[----:B------:R-:W2:Y:S02]  /*13e0*/  SYNCS.PHASECHK.TRANS64.TRYWAIT P1, [R3+URZ], R0 ;  /* 0x00000000030075a7 */ /* 0x000ea4000802017f */
[----:B--2---:R-:W-:Y:S05]  /*13f0*/  @!P1 BRA `(.L_x_17) ;  /* 0x000000e800109947 */ /* 0x004fea0003800000 */
.L_x_16:
[----:B------:R-:W-:-:S04]  /*1400*/  UISETP.LT.AND UP0, UPT, UR45, 0x1, UPT ;  /* 0x000000012d00788c */ /* 0x000fc8000bf01270 */
[----:B------:R-:W-:-:S06]  /*1410*/  USEL UR4, UR45, 0x1, UP0 ;  /* 0x000000012d047887 */ /* 0x000fcc0008000000 */
[----:B0-2---:R-:W-:Y:S01]  /*1420*/  IMAD.U32 R0, RZ, RZ, UR4 ;  /* 0x00000004ff007e24 */ /* 0x005fe2000f8e00ff */
[----:B------:R-:W-:Y:S05]  /*1430*/  WARPSYNC.ALL ;  /* 0x0000000000007948 */ /* 0x000fea0003800000 */
[----:B------:R-:W-:-:S04]  /*1440*/  IADD3 R0, -R0, UR45, RZ ;  /* 0x0000002d00007c10 */ /* 0x000fc8000fffe1ff */
[----:B------:R-:W-:Y:S02]  /*1450*/  ISETP.GE.AND P1, PT, R0, 0x1, PT ;  /* 0x000000010000780c */ /* 0x000fe40003f26270 */
[----:B------:R-:W-:Y:S01]  /*1460*/  R2UR UR4, R4 ;  /* 0x00000000040472ca */ /* 0x000fe200000e0000 */
[----:B------:R-:W-:Y:S01]  /*1470*/  WARPGROUP.ARRIVE ;  /* 0x00000000000079c5 */ /* 0x000fe20000000000 */
[----:B------:R-:W-:Y:S01]  /*1480*/  UMOV UR9, 0x40000040 ;  /* 0x4000004000097882 */ /* 0x000fe20000000000 */
[----:B------:R-:W-:-:S10]  /*1490*/  UMOV UR11, 0x40000040 ;  /* 0x40000040000b7882 */ /* 0x000fd40000000000 */
[----:B------:R-:W-:-:S04]  /*14a0*/  UIADD3 UR4, UR4, 0x20100, URZ ;  /* 0x0002010004047890 */ /* 0x000fc8000fffe03f */
[----:B------:R-:W-:-:S04]  /*14b0*/  USHF.R.U32.HI UR4, URZ, 0x4, UR4 ;  /* 0x000000043f047899 */ /* 0x000fc80008011604 */
[----:B------:R-:W-:Y:S02]  /*14c0*/  ULOP3.LUT UR5, UR4, 0x3fff, URZ, 0xc0, !UPT ;  /* 0x00003fff04057892 */ /* 0x000fe4000f8ec03f */
[----:B------:R-:W-:Y:S02]  /*14d0*/  ULOP3.LUT UR4, UR48, 0x10000, URZ, 0xfc, !UPT ;  /* 0x0001000030047892 */ /* 0x000fe4000f8efc3f */
[----:B------:R-:W-:Y:S02]  /*14e0*/  ULOP3.LUT UR5, UR5, 0x10000, URZ, 0xfc, !UPT ;  /* 0x0001000005057892 */ /* 0x000fe4000f8efc3f */
[----:B------:R-:W-:Y:S02]  /*14f0*/  ULEA UR6, UR37, UR4, 0xc ;  /* 0x0000000425067291 */ /* 0x000fe4000f8e603f */
[----:B------:R-:W-:-:S05]  /*1500*/  UIMAD UR7, UR37, 0x300, UR5 ;  /* 0x00000300250778a4 */ /* 0x000fca000f8e0205 */
[----:B------:R-:W-:Y:S02]  /*1510*/  UMOV UR8, UR6 ;  /* 0x0000000600087c82 */ /* 0x000fe40008000000 */
[----:B------:R-:W-:Y:S02]  /*1520*/  UMOV UR10, UR7 ;  /* 0x00000007000a7c82 */ /* 0x000fe40008000000 */
[----:B------:R-:W-:Y:S01]  /*1530*/  IGMMA.64x96x32.S8.S8 R168, gdesc[UR8], RZ, !UPT, gsb0 ;  /* 0x02a0000008a879f1 */ /* 0x000fe2000c0410ff */
[----:B------:R-:W-:Y:S01]  /*1540*/  UIADD3 UR8, UR6, 0x400, URZ ;  /* 0x0000040006087890 */ /* 0x000fe2000fffe03f */
[----:B------:R-:W-:Y:S01]  /*1550*/  UMOV UR9, 0x40000040 ;  /* 0x4000004000097882 */ /* 0x000fe20000000000 */
[----:B------:R-:W-:Y:S02]  /*1560*/  WARPGROUP.DEPBAR.LE gsb0, 0x0 ;  /* 0x00008000000079c5 */ /* 0x000fe40000010000 */
[----:B------:R-:W-:-:S06]  /*1570*/  WARPGROUP.ARRIVE ;  /* 0x00000000000079c5 */ /* 0x000fcc0000000000 */
        /* <DEDUP_REMOVED lines=11> */
[----:B------:R-:W-:Y:S02]  /*1630*/  UIADD3 UR8, UR6, 0x2, URZ ;  /* 0x0000000206087890 */ /* 0x000fe4000fffe03f */
[----:B------:R-:W-:Y:S01]  /*1640*/  UIADD3 UR10, UR7, 0x2, URZ ;  /* 0x00000002070a7890 */ /* 0x000fe2000fffe03f */
[----:B------:R-:W-:Y:S01]  /*1650*/  UMOV UR9, 0x40000040 ;  /* 0x4000004000097882 */ /* 0x000fe20000000000 */
[----:B------:R-:W-:Y:S01]  /*1660*/  UMOV UR11, 0x40000040 ;  /* 0x40000040000b7882 */ /* 0x000fe20000000000 */
[----:B------:R-:W-:Y:S02]  /*1670*/  WARPGROUP.DEPBAR.LE gsb0, 0x0 ;  /* 0x00008000000079c5 */ /* 0x000fe40000010000 */
[----:B------:R-:W-:-:S06]  /*1680*/  WARPGROUP.ARRIVE ;  /* 0x00000000000079c5 */ /* 0x000fcc0000000000 */
[----:B------:R-:W-:Y:S01]  /*1690*/  IGMMA.64x96x32.S8.S8 R168, gdesc[UR8], R168, gsb0 ;  /* 0x02a0000008a879f1 */ /* 0x000fe200080410a8 */
[----:B------:R-:W-:Y:S01]  /*16a0*/  UIADD3 UR8, UR6, 0x402, URZ ;  /* 0x0000040206087890 */ /* 0x000fe2000fffe03f */
        /* <DEDUP_REMOVED lines=57> */
[----:B------:R-:W-:Y:S03]  /*1a40*/  IGMMA.64x96x32.S8.S8 R24, gdesc[UR8], R24, gsb0 ;  /* 0x02a00000081879f1 */ /* 0x000fe60008041018 */
[----:B------:R-:W-:Y:S02]  /*1a50*/  WARPGROUP.DEPBAR.LE gsb0, 0x0 ;  /* 0x00008000000079c5 */ /* 0x000fe40000010000 */
[----:B------:R-:W-:Y:S05]  /*1a60*/  @!P1 BRA `(.L_x_18) ;  /* 0x0000000800209947 */ /* 0x000fea0003800000 */
[----:B------:R-:W-:Y:S01]  /*1a70*/  UIADD3 UR7, UR37, 0x1, URZ ;  /* 0x0000000125077890 */ /* 0x000fe2000fffe03f */
[----:B------:R-:W-:-:S03]  /*1a80*/  R2UR UR12, R0 ;  /* 0x00000000000c72ca */ /* 0x000fc600000e0000 */
[----:B------:R-:W-:-:S04]  /*1a90*/  UISETP.NE.AND UP0, UPT, UR7, 0x2, UPT ;  /* 0x000000020700788c */ /* 0x000fc8000bf05270 */
[----:B------:R-:W-:Y:S02]  /*1aa0*/  USEL UR6, URZ, 0x1, UP0 ;  /* 0x000000013f067887 */ /* 0x000fe40008000000 */
[----:B------:R-:W-:Y:S02]  /*1ab0*/  USEL UR7, UR7, URZ, UP0 ;  /* 0x0000003f07077287 */ /* 0x000fe40008000000 */
[----:B------:R-:W-:-:S06]  /*1ac0*/  ULOP3.LUT UR6, UR36, UR6, URZ, 0x3c, !UPT ;  /* 0x0000000624067292 */ /* 0x000fcc000f8e3c3f */
[----:B------:R-:W-:Y:S01]  /*1ad0*/  IMAD.U32 R5, RZ, RZ, UR6 ;  /* 0x00000006ff057e24 */ /* 0x000fe2000f8e00ff */
[----:B------:R-:W-:-:S06]  /*1ae0*/  UMOV UR6, UR37 ;  /* 0x0000002500067c82 */ /* 0x000fcc0008000000 */
.L_x_25:
[----:B0-----:R-:W-:Y:S05]  /*1af0*/  @!P0 BRA `(.L_x_19) ;  /* 0x0000000000048947 */ /* 0x001fea0003800000 */
[----:B------:R-:W-:Y:S01]  /*1b00*/  BPT.TRAP 0x1 ;  /* 0x000000040000795c */ /* 0x000fe20000300000 */
.L_x_19:
[----:B------:R-:W0:Y:S01]  /*1b10*/  S2UR UR9, SR_CgaCtaId ;  /* 0x00000000000979c3 */ /* 0x000e220000008800 */
[----:B------:R-:W-:Y:S01]  /*1b20*/  UMOV UR8, 0x400 ;  /* 0x0000040000087882 */ /* 0x000fe20000000000 */
[----:B------:R-:W-:Y:S01]  /*1b30*/  IMAD.U32 R3, RZ, RZ, UR7 ;  /* 0x00000007ff037e24 */ /* 0x000fe2000f8e00ff */
[----:B------:R-:W-:Y:S01]  /*1b40*/  SHF.L.U32 R0, R5, 0x1f, RZ ;  /* 0x0000001f05007819 */ /* 0x000fe200000006ff */
[----:B0-----:R-:W-:-:S06]  /*1b50*/  ULEA UR8, UR9, UR8, 0x18 ;  /* 0x0000000809087291 */ /* 0x001fcc000f8ec03f */
[----:B------:R-:W-:-:S04]  /*1b60*/  IMAD.U32 R4, RZ, RZ, UR8 ;  /* 0x00000008ff047e24 */ /* 0x000fc8000f8e00ff */
[----:B------:R-:W-:-:S04]  /*1b70*/  IMAD R3, R3, 0x8, R4 ;  /* 0x0000000803037824 */ /* 0x000fc800078e0204 */
[----:B------:R0:W2:Y:S01]  /*1b80*/  SYNCS.PHASECHK.TRANS64.TRYWAIT P1, [R3+URZ], R0 ;  /* 0x00000000030075a7 */ /* 0x0000a2000802017f */
[----:B------:R-:W-:Y:S05]  /*1b90*/  @!P0 BRA `(.L_x_20) ;  /* 0x0000000000048947 */ /* 0x000fea0003800000 */
[----:B------:R-:W-:Y:S01]  /*1ba0*/  BPT.TRAP 0x1 ;  /* 0x000000040000795c */ /* 0x000fe20000300000 */
.L_x_20:
[----:B--2---:R-:W-:Y:S05]  /*1bb0*/  @P1 BRA `(.L_x_21) ;  /* 0x0000000000081947 */ /* 0x004fea0003800000 */
[----:B------:R-:W2:Y:S02]  /*1bc0*/  SYNCS.PHASECHK.TRANS64.TRYWAIT P1, [R3+URZ], R0 ;  /* 0x00000000030075a7 */ /* 0x000ea4000802017f */
[----:B--2---:R-:W-:Y:S05]  /*1bd0*/  @!P1 BRA `(.L_x_22) ;  /* 0x000000e0002c9947 */ /* 0x004fea0003800000 */
.L_x_21:
[----:B------:R-:W-:Y:S01]  /*1be0*/  ULEA UR13, UR7, UR4, 0xc ;  /* 0x00000004070d7291 */ /* 0x000fe2000f8e603f */
[----:B------:R-:W-:Y:S01]  /*1bf0*/  WARPGROUP.ARRIVE ;  /* 0x00000000000079c5 */ /* 0x000fe20000000000 */
[----:B------:R-:W-:Y:S01]  /*1c00*/  UIMAD UR14, UR7, 0x300, UR5 ;  /* 0x00000300070e78a4 */ /* 0x000fe2000f8e0205 */
[----:B------:R-:W-:Y:S01]  /*1c10*/  UMOV UR9, 0x40000040 ;  /* 0x4000004000097882 */ /* 0x000fe20000000000 */
[----:B------:R-:W-:-:S03]  /*1c20*/  UMOV UR11, 0x40000040 ;  /* 0x40000040000b7882 */ /* 0x000fc60000000000 */
[----:B------:R-:W-:Y:S02]  /*1c30*/  UMOV UR8, UR13 ;  /* 0x0000000d00087c82 */ /* 0x000fe40008000000 */
[----:B------:R-:W-:Y:S02]  /*1c40*/  UMOV UR10, UR14 ;  /* 0x0000000e000a7c82 */ /* 0x000fe40008000000 */
        /* <DEDUP_REMOVED lines=84> */
[----:B------:R-:W-:Y:S01]  /*2190*/  BPT.TRAP 0x1 ;  /* 0x000000040000795c */ /* 0x000fe20000300000 */
.L_x_23:
[----:B------:R-:W-:Y:S01]  /*21a0*/  UISETP.GT.U32.AND UP0, UPT, UR38, 0x1, UPT ;  /* 0x000000012600788c */ /* 0x000fe2000bf04070 */
[----:B0-2---:R-:W-:-:S04]  /*21b0*/  IMAD.U32 R3, RZ, RZ, UR6 ;  /* 0x00000006ff037e24 */ /* 0x005fc8000f8e00ff */
[----:B------:R-:W-:Y:S01]  /*21c0*/  IMAD R0, R3, 0x8, R4 ;  /* 0x0000000803007824 */ /* 0x000fe200078e0204 */
[----:B------:R-:W-:-:S03]  /*21d0*/  PLOP3.LUT P1, PT, PT, PT, UP0, 0x80, 0x0 ;  /* 0x000000000000781c */ /* 0x000fc60003f2f008 */
[----:B------:R-:W-:-:S05]  /*21e0*/  VIADD R0, R0, 0x10 ;  /* 0x0000001000007836 */ /* 0x000fca0000000000 */
[----:B------:R-:W-:-:S04]  /*21f0*/  PRMT R0, RZ, 0x654, R0 ;  /* 0x00000654ff007816 */ /* 0x000fc80000000000 */
[----:B------:R0:W-:Y:S01]  /*2200*/  SYNCS.ARRIVE.TRANS64.RED.A1T0 RZ, [R0+URZ], RZ ;  /* 0x000000ff00ff79a7 */ /* 0x0001e2000810043f */
[----:B------:R-:W-:Y:S05]  /*2210*/  @P1 BRA `(.L_x_24) ;  /* 0x0000000000041947 */ /* 0x000fea0003800000 */
[----:B------:R-:W-:Y:S01]  /*2220*/  BPT.TRAP 0x1 ;  /* 0x000000040000795c */ /* 0x000fe20000300000 */
.L_x_24:
[----:B------:R-:W-:Y:S02]  /*2230*/  UISETP.GT.AND UP2, UPT, UR12, 0x1, UPT ;  /* 0x000000010c00788c */ /* 0x000fe4000bf44270 */
[----:B------:R-:W-:Y:S02]  /*2240*/  UIADD3 UR7, UR7, 0x1, URZ ;  /* 0x0000000107077890 */ /* 0x000fe4000fffe03f */
[----:B------:R-:W-:Y:S02]  /*2250*/  UIADD3 UR6, UR6, 0x1, URZ ;  /* 0x0000000106067890 */ /* 0x000fe4000fffe03f */
[----:B------:R-:W-:Y:S01]  /*2260*/  PLOP3.LUT P1, PT, PT, PT, UP2, 0x80, 0x0 ;  /* 0x000000000000781c */ /* 0x000fe20003f2f028 */
[----:B------:R-:W-:Y:S02]  /*2270*/  UISETP.NE.AND UP0, UPT, UR7, 0x2, UPT ;  /* 0x000000020700788c */ /* 0x000fe4000bf05270 */
[----:B------:R-:W-:Y:S02]  /*2280*/  UISETP.NE.AND UP1, UPT, UR6, 0x2, UPT ;  /* 0x000000020600788c */ /* 0x000fe4000bf25270 */
[----:B------:R-:W-:-:S02]  /*2290*/  USEL UR8, URZ, 0x1, UP0 ;  /* 0x000000013f087887 */ /* 0x000fc40008000000 */
[----:B------:R-:W-:Y:S02]  /*22a0*/  UIADD3 UR12, UR12, -0x1, URZ ;  /* 0xffffffff0c0c7890 */ /* 0x000fe4000fffe03f */
[----:B------:R-:W-:Y:S02]  /*22b0*/  USEL UR7, UR7, URZ, UP0 ;  /* 0x0000003f07077287 */ /* 0x000fe40008000000 */
[----:B------:R-:W-:Y:S01]  /*22c0*/  USEL UR6, UR6, URZ, UP1 ;  /* 0x0000003f06067287 */ /* 0x000fe20008800000 */
[----:B------:R-:W-:Y:S01]  /*22d0*/  LOP3.LUT R5, R5, UR8, RZ, 0x3c, !PT ;  /* 0x0000000805057c12 */ /* 0x000fe2000f8e3cff */
[----:B------:R-:W-:Y:S10]  /*22e0*/  @P1 BRA `(.L_x_25) ;  /* 0xfffffff800001947 */ /* 0x000ff4000383ffff */
.L_x_18:
[----:B0-----:R-:W0:Y:S02]  /*22f0*/  LDC R0, c[0x0][0x28c] ;  /* 0x0000a300ff007b82 */ /* 0x001e240000000800 */
[----:B0-----:R-:W-:-:S13]  /*2300*/  ISETP.GE.AND P1, PT, R0, 0x1, PT ;  /* 0x000000010000780c */ /* 0x001fda0003f26270 */
[----:B------:R-:W-:Y:S05]  /*2310*/  @!P1 BRA `(.L_x_26) ;  /* 0x00000000003c9947 */ /* 0x000fea0003800000 */
[----:B------:R-:W-:Y:S05]  /*2320*/  @!P0 BRA `(.L_x_27) ;  /* 0x0000000000048947 */ /* 0x000fea0003800000 */
[----:B------:R-:W-:Y:S01]  /*2330*/  BPT.TRAP 0x1 ;  /* 0x000000040000795c */ /* 0x000fe20000300000 */
.L_x_27:
[----:B------:R-:W-:-:S04]  /*2340*/  UISETP.LT.AND UP0, UPT, UR45, 0x1, UPT ;  /* 0x000000012d00788c */ /* 0x000fc8000bf01270 */
[----:B------:R-:W-:Y:S02]  /*2350*/  USEL UR4, UR45, 0x1, UP0 ;  /* 0x000000012d047887 */ /* 0x000fe40008000000 */
[----:B------:R-:W-:Y:S02]  /*2360*/  UISETP.GT.U32.AND UP0, UPT, UR38, 0x1, UPT ;  /* 0x000000012600788c */ /* 0x000fe4000bf04070 */
[----:B------:R-:W-:-:S04]  /*2370*/  UIADD3 UR4, UR37, UR45, -UR4 ;  /* 0x0000002d25047290 */ /* 0x000fc8000fffe804 */
[----:B------:R-:W-:Y:S01]  /*2380*/  USHF.L.U32 UR4, UR4, 0x3, URZ ;  /* 0x0000000304047899 */ /* 0x000fe2000800063f */
[----:B------:R-:W-:-:S03]  /*2390*/  PLOP3.LUT P0, PT, PT, PT, UP0, 0x80, 0x0 ;  /* 0x000000000000781c */ /* 0x000fc60003f0f008 */
[----:B------:R-:W-:-:S06]  /*23a0*/  ULOP3.LUT UR4, UR4, 0x8, URZ, 0xc0, !UPT ;  /* 0x0000000804047892 */ /* 0x000fcc000f8ec03f */
[----:B------:R-:W-:-:S05]  /*23b0*/  IMAD.U32 R3, RZ, RZ, UR4 ;  /* 0x00000004ff037e24 */ /* 0x000fca000f8e00ff */
[----:B------:R-:W-:-:S04]  /*23c0*/  IADD3 R0, R4, 0x10, R3 ;  /* 0x0000001004007810 */ /* 0x000fc80007ffe003 */
[----:B------:R-:W-:-:S04]  /*23d0*/  PRMT R0, RZ, 0x654, R0 ;  /* 0x00000654ff007816 */ /* 0x000fc80000000000 */
[----:B------:R0:W-:Y:S01]  /*23e0*/  SYNCS.ARRIVE.TRANS64.RED.A1T0 RZ, [R0+URZ], RZ ;  /* 0x000000ff00ff79a7 */ /* 0x0001e2000810043f */
[----:B------:R-:W-:Y:S05]  /*23f0*/  @P0 BRA `(.L_x_26) ;  /* 0x0000000000040947 */ /* 0x000fea0003800000 */
[----:B------:R-:W-:Y:S01]  /*2400*/  BPT.TRAP 0x1 ;  /* 0x000000040000795c */ /* 0x000fe20000300000 */
.L_x_26:
[C---:B0-----:R-:W-:Y:S01]  /*2410*/  LOP3.LUT R0, R2.reuse, 0x3, RZ, 0xc0, !PT ;  /* 0x0000000302007812 */ /* 0x041fe200078ec0ff */
[----:B------:R-:W-:Y:S01]  /*2420*/  IMAD.MOV.U32 R7, RZ, RZ, -0x2 ;  /* 0xfffffffeff077424 */ /* 0x000fe200078e00ff */
[----:B------:R-:W-:Y:S01]  /*2430*/  ULDC UR11, c[0x0][0x288] ;  /* 0x0000a200000b7ab9 */ /* 0x000fe20000000800 */
[----:B------:R-:W-:Y:S01]  /*2440*/  UIMAD UR41, UR41, 0x60, URZ ;  /* 0x00000060292978a4 */ /* 0x000fe2000f8e023f */
[----:B------:R-:W-:Y:S01]  /*2450*/  LOP3.LUT R4, R2, 0x60, RZ, 0xc0, !PT ;  /* 0x0000006002047812 */ /* 0x000fe200078ec0ff */
[----:B------:R-:W-:Y:S01]  /*2460*/  IMAD R7, R0, R7, UR11 ;  /* 0x0000000b00077e24 */ /* 0x000fe2000f8e0207 */
[--C-:B------:R-:W-:Y:S01]  /*2470*/  SHF.R.U32.HI R0, RZ, 0x7, R2.reuse ;  /* 0x00000007ff007819 */ /* 0x100fe20000011602 */
[----:B------:R-:W-:Y:S01]  /*2480*/  UIADD3 UR37, UR45, UR37, URZ ;  /* 0x000000252d257290 */ /* 0x000fe2000fffe03f */
[----:B------:R-:W-:Y:S01]  /*2490*/  SHF.R.U32.HI R3, RZ, 0x2, R2 ;  /* 0x00000002ff037819 */ /* 0x000fe20000011602 */
[----:B------:R-:W-:Y:S01]  /*24a0*/  UIMAD.WIDE UR6, UR40, 0x200, URZ ;  /* 0x00000200280678a5 */ /* 0x000fe2000f8e023f */
[----:B------:R-:W-:Y:S01]  /*24b0*/  LOP3.LUT R0, R0, 0x1, RZ, 0xc0, !PT ;  /* 0x0000000100007812 */ /* 0x000fe200078ec0ff */
[----:B------:R-:W-:Y:S01]  /*24c0*/  USHF.L.U32 UR40, UR40, 0x9, URZ ;  /* 0x0000000928287899 */ /* 0x000fe2000800063f */
[----:B------:R-:W-:Y:S01]  /*24d0*/  SHF.R.U32.HI R6, RZ, 0x1, R4 ;  /* 0x00000001ff067819 */ /* 0x000fe20000011604 */
[----:B------:R-:W-:Y:S01]  /*24e0*/  UISETP.GE.AND UP2, UPT, UR41, UR11, UPT ;  /* 0x0000000b2900728c */ /* 0x000fe2000bf46270 */
[----:B------:R-:W-:Y:S01]  /*24f0*/  IMAD.SHL.U32 R8, R2, 0x2, RZ ;  /* 0x0000000202087824 */ /* 0x000fe200078e00ff */
[----:B------:R-:W-:Y:S01]  /*2500*/  ULDC UR10, c[0x0][0x284] ;  /* 0x0000a100000a7ab9 */ /* 0x000fe20000000800 */
[----:B------:R-:W-:Y:S01]  /*2510*/  USHF.R.U32.HI UR4, URZ, 0x1, UR37 ;  /* 0x000000013f047899 */ /* 0x000fe20008011625 */
[----:B------:R-:W-:Y:S01]  /*2520*/  IMAD.U32 R9, RZ, RZ, UR41 ;  /* 0x00000029ff097e24 */ /* 0x000fe2000f8e00ff */
[----:B------:R-:W-:Y:S01]  /*2530*/  UISETP.GE.OR UP2, UPT, UR40, UR10, UP2 ;  /* 0x0000000a2800728c */ /* 0x000fe20009746670 */
[----:B------:R-:W-:Y:S01]  /*2540*/  IMAD.SHL.U32 R4, R0, 0x40, RZ ;  /* 0x0000004000047824 */ /* 0x000fe200078e00ff */
[----:B------:R-:W-:Y:S01]  /*2550*/  LOP3.LUT R3, R3, 0x7, RZ, 0xc0, !PT ;  /* 0x0000000703037812 */ /* 0x000fe200078ec0ff */
[----:B------:R-:W-:Y:S01]  /*2560*/  ULOP3.LUT UR4, UR4, 0x1, URZ, 0xc0, !UPT ;  /* 0x0000000104047892 */ /* 0x000fe2000f8ec03f */
[----:B------:R-:W-:Y:S01]  /*2570*/  LOP3.LUT R8, R9, 0x6, R8, 0xf8, !PT ;  /* 0x0000000609087812 */ /* 0x000fe200078ef808 */
[----:B------:R-:W-:Y:S01]  /*2580*/  USHF.R.S32.HI UR12, URZ, 0x1f, UR42 ;  /* 0x0000001f3f0c7899 */ /* 0x000fe2000801142a */
[--C-:B------:R-:W-:Y:S01]  /*2590*/  LOP3.LUT R21, R4, 0x40, R3.reuse, 0xe2, !PT ;  /* 0x0000004004157812 */ /* 0x100fe200078ee203 */
[----:B------:R-:W-:Y:S01]  /*25a0*/  ULDC.64 UR8, c[0x0][0x5d0] ;  /* 0x0001740000087ab9 */ /* 0x000fe20000000a00 */
[----:B------:R-:W-:Y:S01]  /*25b0*/  UISETP.GT.U32.AND UP0, UPT, UR37, 0x1, UPT ;  /* 0x000000012500788c */ /* 0x000fe2000bf04070 */
[----:B------:R-:W-:Y:S01]  /*25c0*/  IADD3 R3, RZ, -R6, -R3 ;  /* 0x80000006ff037210 */ /* 0x000fe20007ffe803 */
[----:B------:R-:W-:Y:S01]  /*25d0*/  UISETP.NE.U32.AND UP1, UPT, UR4, 0x1, UPT ;  /* 0x000000010400788c */ /* 0x000fe2000bf25070 */
[----:B------:R-:W-:Y:S01]  /*25e0*/  PLOP3.LUT P0, PT, PT, PT, UP2, 0x80, 0x0 ;  /* 0x000000000000781c */ /* 0x000fe20003f0f028 */
[----:B------:R-:W-:Y:S01]  /*25f0*/  UIMAD UR5, UR12, UR8, URZ ;  /* 0x000000080c0572a4 */ /* 0x000fe2000f8e023f */
[--C-:B------:R-:W-:Y:S01]  /*2600*/  SHF.R.S32.HI R9, RZ, 0x1f, R8.reuse ;  /* 0x0000001fff097819 */ /* 0x100fe20000011408 */
[----:B------:R-:W-:Y:S01]  /*2610*/  UISETP.LT.U32.AND UP0, UPT, UR45, 0x2, UP0 ;  /* 0x000000022d00788c */ /* 0x000fe20008701070 */
[----:B------:R-:W-:Y:S01]  /*2620*/  IMAD.U32 R5, RZ, RZ, UR8 ;  /* 0x00000008ff057e24 */ /* 0x000fe2000f8e00ff */
[----:B------:R-:W-:Y:S01]  /*2630*/  UISETP.GT.U32.AND UP1, UPT, UR45, 0x1, !UP1 ;  /* 0x000000012d00788c */ /* 0x000fe2000cf24070 */
[----:B------:R-:W-:Y:S01]  /*2640*/  IMAD R0, R0, -0x40, R3 ;  /* 0xffffffc000007824 */ /* 0x000fe200078e0203 */
[----:B------:R-:W-:Y:S01]  /*2650*/  UIMAD UR5, UR42, UR9, UR5 ;  /* 0x000000092a0572a4 */ /* 0x000fe2000f8e0205 */
[----:B------:R-:W-:Y:S01]  /*2660*/  IMAD.U32 R3, RZ, RZ, UR10 ;  /* 0x0000000aff037e24 */ /* 0x000fe2000f8e00ff */
[----:B------:R-:W-:Y:S01]  /*2670*/  USEL UR8, URZ, 0x1, !UP0 ;  /* 0x000000013f087887 */ /* 0x000fe2000c000000 */
[----:B------:R-:W-:Y:S01]  /*2680*/  IMAD.WIDE.U32 R4, R5, UR42, R8 ;  /* 0x0000002a05047c25 */ /* 0x000fe2000f8e0008 */
[----:B------:R-:W-:Y:S01]  /*2690*/  USEL UR4, URZ, 0x1, !UP1 ;  /* 0x000000013f047887 */ /* 0x000fe2000c800000 */
[----:B------:R-:W-:Y:S01]  /*26a0*/  LOP3.LUT R21, R21, UR6, R6, 0xfe, !PT ;  /* 0x0000000615157c12 */ /* 0x000fe2000f8efe06 */
[----:B------:R-:W-:Y:S01]  /*26b0*/  ULOP3.LUT UR37, UR37, 0x1, URZ, 0xc0, !UPT ;  /* 0x0000000125257892 */ /* 0x000fe2000f8ec03f */
[----:B------:R-:W-:Y:S01]  /*26c0*/  IADD3 R0, R3, -UR40, R0 ;  /* 0x8000002803007c10 */ /* 0x000fe2000fffe000 */
[----:B------:R-:W-:Y:S01]  /*26d0*/  ULOP3.LUT UR36, UR4, UR36, UR8, 0x96, !UPT ;  /* 0x0000002404247292 */ /* 0x000fe2000f8e9608 */
[----:B------:R-:W-:Y:S01]  /*26e0*/  VIADD R5, R5, UR5 ;  /* 0x0000000505057c36 */ /* 0x000fe20008000000 */
[----:B------:R-:W-:Y:S01]  /*26f0*/  UMOV UR40, 0xffffffff ;  /* 0xffffffff00287882 */ /* 0x000fe20000000000 */
[----:B------:R-:W-:Y:S01]  /*2700*/  VIADD R3, R7, -UR41 ;  /* 0x8000002907037c36 */ /* 0x000fe20008000000 */
[----:B------:R-:W-:Y:S08]  /*2710*/  @P0 BRA `(.L_x_28) ;  /* 0x000000b400e80947 */ /* 0x000ff00003800000 */
[----:B-----5:R-:W-:Y:S01]  /*2720*/  ISETP.NE.AND P0, PT, R19, RZ, PT ;  /* 0x000000ff1300720c */ /* 0x020fe20003f05270 */
[----:B------:R-:W-:Y:S01]  /*2730*/  ULDC.64 UR10, c[0x0][0x5c8] ;  /* 0x00017200000a7ab9 */ /* 0x000fe20000000a00 */
[----:B------:R-:W-:Y:S01]  /*2740*/  BSSY B0, `(.L_x_28) ;  /* 0x0000b77000007945 */ /* 0x000fe20003800000 */
[----:B------:R-:W-:Y:S01]  /*2750*/  UIMAD UR4, UR7, UR10, URZ ;  /* 0x0000000a070472a4 */ /* 0x000fe2000f8e023f */
[----:B------:R-:W-:Y:S02]  /*2760*/  IMAD.U32 R6, RZ, RZ, UR11 ;  /* 0x0000000bff067e24 */ /* 0x000fe4000f8e00ff */
[----:B------:R-:W-:-:S04]  /*2770*/  IMAD.WIDE.U32 R4, R21, UR10, R4 ;  /* 0x0000000a15047c25 */ /* 0x000fc8000f8e0004 */
[----:B------:R-:W-:-:S04]  /*2780*/  IMAD R7, R21, R6, UR4 ;  /* 0x0000000415077e24 */ /* 0x000fc8000f8e0206 */
[----:B------:R-:W-:Y:S01]  /*2790*/  IMAD.IADD R218, R5, 0x1, R7 ;  /* 0x0000000105da7824 */ /* 0x000fe200078e0207 */
[----:B------:R-:W-:Y:S06]  /*27a0*/  @!P0 BRA `(.L_x_29) ;  /* 0x0000008400548947 */ /* 0x000fec0003800000 */
[----:B------:R-:W0:Y:S01]  /*27b0*/  LDC.64 R12, c[0x0][0x5b0] ;  /* 0x00016c00ff0c7b82 */ /* 0x000e220000000a00 */
[----:B------:R-:W-:Y:S01]  /*27c0*/  ULDC.64 UR8, c[0x0][0x5b8] ;  /* 0x00016e0000087ab9 */ /* 0x000fe20000000a00 */
[----:B------:R-:W-:Y:S01]  /*27d0*/  ISETP.GE.AND P2, PT, R0, 0x1, PT ;  /* 0x000000010000780c */ /* 0x000fe20003f46270 */
[----:B------:R-:W-:Y:S02]  /*27e0*/  UIMAD UR4, UR12, UR8, URZ ;  /* 0x000000080c0472a4 */ /* 0x000fe4000f8e023f */
[----:B------:R-:W-:Y:S01]  /*27f0*/  IMAD.U32 R7, RZ, RZ, UR8 ;  /* 0x00000008ff077e24 */ /* 0x000fe2000f8e00ff */
[----:B------:R-:W-:Y:S01]  /*2800*/  BSSY B1, `(.L_x_30) ;  /* 0x000000e000017945 */ /* 0x000fe20003800000 */
[----:B------:R-:W-:Y:S01]  /*2810*/  ISETP.LT.OR P1, PT, R3, 0x1, !P2 ;  /* 0x000000010300780c */ /* 0x000fe20005721670 */
[----:B------:R-:W-:Y:S01]  /*2820*/  UIMAD UR4, UR42, UR9, UR4 ;  /* 0x000000092a0472a4 */ /* 0x000fe2000f8e0204 */
[----:B------:R-:W2:Y:S01]  /*2830*/  LDC.64 R10, c[0x0][0x5a8] ;  /* 0x00016a00ff0a7b82 */ /* 0x000ea20000000a00 */
[----:B------:R-:W-:-:S04]  /*2840*/  IMAD.WIDE.U32 R8, R7, UR42, R8 ;  /* 0x0000002a07087c25 */ /* 0x000fc8000f8e0008 */
[----:B------:R-:W-:Y:S02]  /*2850*/  VIADD R7, R9, UR4 ;  /* 0x0000000409077c36 */ /* 0x000fe40008000000 */
[----:B------:R-:W-:Y:S02]  /*2860*/  IMAD.MOV.U32 R6, RZ, RZ, R8 ;  /* 0x000000ffff067224 */ /* 0x000fe400078e0008 */
[----:B0-----:R-:W-:Y:S02]  /*2870*/  IMAD R20, R12, UR7, RZ ;  /* 0x000000070c147c24 */ /* 0x001fe4000f8e02ff */
[----:B------:R-:W-:-:S04]  /*2880*/  IMAD.WIDE.U32 R14, R21, R12, R6 ;  /* 0x0000000c150e7225 */ /* 0x000fc800078e0006 */
[----:B------:R-:W-:Y:S01]  /*2890*/  IMAD R20, R21, R13, R20 ;  /* 0x0000000d15147224 */ /* 0x000fe200078e0214 */
[----:B--2---:R-:W-:-:S04]  /*28a0*/  IADD3 R216, P0, R14, R10, RZ ;  /* 0x0000000a0ed87210 */ /* 0x004fc80007f1e0ff */
[----:B------:R-:W-:Y:S01]  /*28b0*/  IADD3.X R217, R11, R15, R20, P0, !PT ;  /* 0x0000000f0bd97210 */ /* 0x000fe200007fe414 */
[----:B------:R-:W-:Y:S08]  /*28c0*/  @P1 BRA `(.L_x_31) ;  /* 0x0000000000041947 */ /* 0x000ff00003800000 */
[----:B------:R0:W5:Y:S02]  /*28d0*/  LDG.E.U8 R18, desc[UR46][R216.64] ;  /* 0x0000002ed8127981 */ /* 0x000164000c1e1100 */
.L_x_31:
[----:B------:R-:W-:Y:S05]  /*28e0*/  BSYNC B1 ;  /* 0x0000000000017941 */ /* 0x000fea0003800000 */
.L_x_30:
[----:B-----5:R-:W-:Y:S01]  /*28f0*/  LOP3.LUT R5, R18, 0xffff, RZ, 0xc0, !PT ;  /* 0x0000ffff12057812 */ /* 0x020fe200078ec0ff */
[----:B------:R-:W-:Y:S01]  /*2900*/  ULDC.64 UR4, c[0x0][0x5c0] ;  /* 0x0001700000047ab9 */ /* 0x000fe20000000a00 */
[----:B------:R-:W-:Y:S01]  /*2910*/  ISETP.LT.OR P3, PT, R3, 0x2, !P2 ;  /* 0x000000020300780c */ /* 0x000fe20005761670 */
[----:B------:R-:W-:Y:S01]  /*2920*/  BSSY B1, `(.L_x_32) ;  /* 0x000000b000017945 */ /* 0x000fe20003800000 */
[----:B------:R-:W-:Y:S02]  /*2930*/  PRMT R14, R5, 0x8880, RZ ;  /* 0x00008880050e7816 */ /* 0x000fe400000000ff */
[----:B------:R-:W-:-:S03]  /*2940*/  IADD3 R4, P0, R4, UR4, RZ ;  /* 0x0000000404047c10 */ /* 0x000fc6000ff1e0ff */
[----:B-1----:R-:W-:Y:S01]  /*2950*/  IMAD R23, R14, R19, RZ ;  /* 0x000000130e177224 */ /* 0x002fe200078e02ff */
[----:B------:R-:W-:-:S03]  /*2960*/  IADD3.X R5, R218, UR5, RZ, P0, !PT ;  /* 0x00000005da057c10 */ /* 0x000fc600087fe4ff */
[----:B------:R-:W-:-:S05]  /*2970*/  @!P1 IMAD R15, R168, R22, R23 ;  /* 0x00000016a80f9224 */ /* 0x000fca00078e0217 */
[----:B------:R1:W-:Y:S01]  /*2980*/  @!P1 STG.E.U8 desc[UR46][R4.64], R15 ;  /* 0x0000000f04009986 */ /* 0x0003e2000c10112e */
[----:B------:R-:W-:Y:S05]  /*2990*/  @P3 BRA `(.L_x_33) ;  /* 0x00000000000c3947 */ /* 0x000fea0003800000 */
[----:B------:R-:W2:Y:S02]  /*29a0*/  LDG.E.U8 R18, desc[UR46][R216.64+0x1] ;  /* 0x0000012ed8127981 */ /* 0x000ea4000c1e1100 */
[----:B--2---:R-:W-:-:S05]  /*29b0*/  PRMT R14, R18, 0x8880, RZ ;  /* 0x00008880120e7816 */ /* 0x004fca00000000ff */
[----:B------:R-:W-:-:S07]  /*29c0*/  IMAD R23, R14, R19, RZ ;  /* 0x000000130e177224 */ /* 0x000fce00078e02ff */
.L_x_33:
[----:B------:R-:W-:Y:S05]  /*29d0*/  BSYNC B1 ;  /* 0x0000000000017941 */ /* 0x000fea0003800000 */
.L_x_32:
[----:B------:R-:W-:Y:S01]  /*29e0*/  ISETP.GE.AND P1, PT, R0, 0x9, PT ;  /* 0x000000090000780c */ /* 0x000fe20003f26270 */
[C---:B------:R-:W-:Y:S01]  /*29f0*/  IMAD.SHL.U32 R14, R12.reuse, 0x8, RZ ;  /* 0x000000080c0e7824 */ /* 0x040fe200078e00ff */
[----:B-1----:R-:W-:Y:S01]  /*2a00*/  SHF.L.U64.HI R15, R12, 0x3, R13 ;  /* 0x000000030c0f7819 */ /* 0x002fe2000001020d */
[----:B------:R-:W-:Y:S01]  /*2a10*/  @!P3 IMAD R221, R169, R22, R23 ;  /* 0x00000016a9ddb224 */ /* 0x000fe200078e0217 */
[C---:B------:R-:W-:Y:S01]  /*2a20*/  ISETP.LT.OR P6, PT, R3.reuse, 0x1, !P1 ;  /* 0x000000010300780c */ /* 0x040fe20004fc1670 */
[----:B------:R-:W-:Y:S01]  /*2a30*/  BSSY B1, `(.L_x_34) ;  /* 0x000000c000017945 */ /* 0x000fe20003800000 */
[----:B------:R-:W-:Y:S01]  /*2a40*/  ISETP.LT.OR P0, PT, R3, 0x2, !P1 ;  /* 0x000000020300780c */ /* 0x000fe20004f01670 */
[----:B------:R-:W-:Y:S01]  /*2a50*/  IMAD.WIDE.U32 R168, R21, R12, R14 ;  /* 0x0000000c15a87225 */ /* 0x000fe200078e000e */
[----:B------:R1:W-:Y:S03]  /*2a60*/  @!P3 STG.E.U8 desc[UR46][R4.64+0x1], R221 ;  /* 0x000001dd0400b986 */ /* 0x0003e6000c10112e */
[----:B------:R-:W-:Y:S01]  /*2a70*/  IMAD.IADD R20, R20, 0x1, R169 ;  /* 0x0000000114147824 */ /* 0x000fe200078e02a9 */
[----:B------:R-:W-:-:S04]  /*2a80*/  IADD3 R168, P3, P4, R8, R10, R168 ;  /* 0x0000000a08a87210 */ /* 0x000fc80007c7e0a8 */
[----:B------:R-:W-:Y:S02]  /*2a90*/  IADD3.X R169, R7, R11, R20, P3, P4 ;  /* 0x0000000b07a97210 */ /* 0x000fe40001fe8414 */
[----:B------:R-:W-:Y:S01]  /*2aa0*/  @!P6 IADD3 R218, P5, R4, UR44, RZ ;  /* 0x0000002c04daec10 */ /* 0x000fe2000ffbe0ff */
[----:B------:R-:W-:-:S12]  /*2ab0*/  @P6 BRA `(.L_x_35) ;  /* 0x00000000000c6947 */ /* 0x000fd80003800000 */
[----:B------:R-:W2:Y:S02]  /*2ac0*/  LDG.E.U8 R18, desc[UR46][R168.64] ;  /* 0x0000002ea8127981 */ /* 0x000ea4000c1e1100 */
[----:B--2---:R-:W-:-:S05]  /*2ad0*/  PRMT R20, R18, 0x8880, RZ ;  /* 0x0000888012147816 */ /* 0x004fca00000000ff */
[----:B------:R-:W-:-:S07]  /*2ae0*/  IMAD R23, R20, R19, RZ ;  /* 0x0000001314177224 */ /* 0x000fce00078e02ff */
.L_x_35:
[----:B------:R-:W-:Y:S05]  /*2af0*/  BSYNC B1 ;  /* 0x0000000000017941 */ /* 0x000fea0003800000 */
.L_x_34:
[----:B-1----:R-:W-:Y:S01]  /*2b00*/  @!P6 IMAD R221, R170, R22, R23 ;  /* 0x00000016aadde224 */ /* 0x002fe200078e0217 */
[----:B------:R-:W-:Y:S01]  /*2b10*/  @!P6 IADD3.X R219, R5, UR43, RZ, P5, !PT ;  /* 0x0000002b05dbec10 */ /* 0x000fe2000affe4ff */
[----:B------:R-:W-:Y:S01]  /*2b20*/  BSSY B1, `(.L_x_36) ;  /* 0x000000a000017945 */ /* 0x000fe20003800000 */
[C---:B------:R-:W-:Y:S02]  /*2b30*/  ISETP.LT.OR P4, PT, R3.reuse, 0x9, !P2 ;  /* 0x000000090300780c */ /* 0x040fe40005781670 */
[C---:B------:R-:W-:Y:S01]  /*2b40*/  ISETP.LT.OR P5, PT, R3.reuse, 0xa, !P2 ;  /* 0x0000000a0300780c */ /* 0x040fe200057a1670 */
[----:B------:R1:W-:Y:S01]  /*2b50*/  @!P6 STG.E.U8 desc[UR46][R218.64], R221 ;  /* 0x000000ddda00e986 */ /* 0x0003e2000c10112e */
[----:B------:R-:W-:Y:S02]  /*2b60*/  ISETP.LT.OR P3, PT, R3, 0x9, !P1 ;  /* 0x000000090300780c */ /* 0x000fe40004f61670 */
[----:B------:R-:W-:Y:S01]  /*2b70*/  @!P0 IADD3 R170, P6, R4, UR44, RZ ;  /* 0x0000002c04aa8c10 */ /* 0x000fe2000ffde0ff */
[----:B------:R-:W-:-:S12]  /*2b80*/  @P0 BRA `(.L_x_37) ;  /* 0x00000000000c0947 */ /* 0x000fd80003800000 */
[----:B------:R-:W2:Y:S02]  /*2b90*/  LDG.E.U8 R18, desc[UR46][R168.64+0x1] ;  /* 0x0000012ea8127981 */ /* 0x000ea4000c1e1100 */
[----:B--2---:R-:W-:-:S05]  /*2ba0*/  PRMT R20, R18, 0x8880, RZ ;  /* 0x0000888012147816 */ /* 0x004fca00000000ff */
[----:B------:R-:W-:-:S07]  /*2bb0*/  IMAD R23, R20, R19, RZ ;  /* 0x0000001314177224 */ /* 0x000fce00078e02ff */
.L_x_37:
[----:B------:R-:W-:Y:S05]  /*2bc0*/  BSYNC B1 ;  /* 0x0000000000017941 */ /* 0x000fea0003800000 */
.L_x_36:
[----:B-1----:R-:W-:Y:S01]  /*2bd0*/  @!P0 IMAD R219, R171, R22, R23 ;  /* 0x00000016abdb8224 */ /* 0x002fe200078e0217 */
[----:B------:R-:W-:Y:S01]  /*2be0*/  @!P0 IADD3.X R171, R5, UR43, RZ, P6, !PT ;  /* 0x0000002b05ab8c10 */ /* 0x000fe2000b7fe4ff */
[----:B------:R-:W-:Y:S04]  /*2bf0*/  BSSY B1, `(.L_x_38) ;  /* 0x0000006000017945 */ /* 0x000fe80003800000 */
[----:B------:R1:W-:Y:S01]  /*2c00*/  @!P0 STG.E.U8 desc[UR46][R170.64+0x1], R219 ;  /* 0x000001dbaa008986 */ /* 0x0003e2000c10112e */
[----:B------:R-:W-:Y:S05]  /*2c10*/  @P4 BRA `(.L_x_39) ;  /* 0x00000000000c4947 */ /* 0x000fea0003800000 */
[----:B------:R-:W2:Y:S02]  /*2c20*/  LDG.E.U8 R18, desc[UR46][R216.64+0x8] ;  /* 0x0000082ed8127981 */ /* 0x000ea4000c1e1100 */
[----:B--2---:R-:W-:-:S05]  /*2c30*/  PRMT R20, R18, 0x8880, RZ ;  /* 0x0000888012147816 */ /* 0x004fca00000000ff */
[----:B------:R-:W-:-:S07]  /*2c40*/  IMAD R23, R20, R19, RZ ;  /* 0x0000001314177224 */ /* 0x000fce00078e02ff */
.L_x_39:
[----:B------:R-:W-:Y:S05]  /*2c50*/  BSYNC B1 ;  /* 0x0000000000017941 */ /* 0x000fea0003800000 */
.L_x_38:
[----:B-1----:R-:W-:Y:S01]  /*2c60*/  @!P4 IMAD R171, R172, R22, R23 ;  /* 0x00000016acabc224 */ /* 0x002fe200078e0217 */
[----:B------:R-:W-:Y:S04]  /*2c70*/  BSSY B1, `(.L_x_40) ;  /* 0x0000006000017945 */ /* 0x000fe80003800000 */
[----:B------:R1:W-:Y:S01]  /*2c80*/  @!P4 STG.E.U8 desc[UR46][R4.64+0x8], R171 ;  /* 0x000008ab0400c986 */ /* 0x0003e2000c10112e */
[----:B------:R-:W-:Y:S05]  /*2c90*/  @P5 BRA `(.L_x_41) ;  /* 0x00000000000c5947 */ /* 0x000fea0003800000 */
[----:B------:R-:W2:Y:S02]  /*2ca0*/  LDG.E.U8 R18, desc[UR46][R216.64+0x9] ;  /* 0x0000092ed8127981 */ /* 0x000ea4000c1e1100 */
[----:B--2---:R-:W-:-:S05]  /*2cb0*/  PRMT R20, R18, 0x8880, RZ ;  /* 0x0000888012147816 */ /* 0x004fca00000000ff */
[----:B------:R-:W-:-:S07]  /*2cc0*/  IMAD R23, R20, R19, RZ ;  /* 0x0000001314177224 */ /* 0x000fce00078e02ff */
.L_x_41:
[----:B------:R-:W-:Y:S05]  /*2cd0*/  BSYNC B1 ;  /* 0x0000000000017941 */ /* 0x000fea0003800000 */
.L_x_40:
[----:B------:R-:W-:Y:S01]  /*2ce0*/  @!P5 IMAD R173, R173, R22, R23 ;  /* 0x00000016adadd224 */ /* 0x000fe200078e0217 */
[----:B------:R-:W-:Y:S01]  /*2cf0*/  BSSY B1, `(.L_x_42) ;  /* 0x0000008000017945 */ /* 0x000fe20003800000 */
[----:B------:R-:W-:Y:S02]  /*2d00*/  ISETP.LT.OR P0, PT, R3, 0xa, !P1 ;  /* 0x0000000a0300780c */ /* 0x000fe40004f01670 */
[----:B------:R-:W-:Y:S01]  /*2d10*/  @!P3 IADD3 R170, P4, R4, UR44, RZ ;  /* 0x0000002c04aabc10 */ /* 0x000fe2000ff9e0ff */
[----:B------:R2:W-:Y:S01]  /*2d20*/  @!P5 STG.E.U8 desc[UR46][R4.64+0x9], R173 ;  /* 0x000009ad0400d986 */ /* 0x0005e2000c10112e */
[----:B------:R-:W-:Y:S11]  /*2d30*/  @P3 BRA `(.L_x_43) ;  /* 0x00000000000c3947 */ /* 0x000ff60003800000 */
[----:B------:R-:W3:Y:S02]  /*2d40*/  LDG.E.U8 R18, desc[UR46][R168.64+0x8] ;  /* 0x0000082ea8127981 */ /* 0x000ee4000c1e1100 */
[----:B---3--:R-:W-:-:S05]  /*2d50*/  PRMT R20, R18, 0x8880, RZ ;  /* 0x0000888012147816 */ /* 0x008fca00000000ff */
[----:B------:R-:W-:-:S07]  /*2d60*/  IMAD R23, R20, R19, RZ ;  /* 0x0000001314177224 */ /* 0x000fce00078e02ff */
.L_x_43:
[----:B------:R-:W-:Y:S05]  /*2d70*/  BSYNC B1 ;  /* 0x0000000000017941 */ /* 0x000fea0003800000 */
.L_x_42:
[----:B------:R-:W-:Y:S01]  /*2d80*/  @!P3 IMAD R219, R174, R22, R23 ;  /* 0x00000016aedbb224 */ /* 0x000fe200078e0217 */
[----:B-1----:R-:W-:Y:S01]  /*2d90*/  @!P3 IADD3.X R171, R5, UR43, RZ, P4, !PT ;  /* 0x0000002b05abbc10 */ /* 0x002fe2000a7fe4ff */
[----:B------:R-:W-:Y:S01]  /*2da0*/  BSSY B1, `(.L_x_44) ;  /* 0x000000a000017945 */ /* 0x000fe20003800000 */
[C---:B------:R-:W-:Y:S02]  /*2db0*/  ISETP.LT.OR P4, PT, R3.reuse, 0x11, !P2 ;  /* 0x000000110300780c */ /* 0x040fe40005781670 */
[C---:B------:R-:W-:Y:S01]  /*2dc0*/  ISETP.LT.OR P5, PT, R3.reuse, 0x12, !P2 ;  /* 0x000000120300780c */ /* 0x040fe200057a1670 */
[----:B------:R1:W-:Y:S01]  /*2dd0*/  @!P3 STG.E.U8 desc[UR46][R170.64+0x8], R219 ;  /* 0x000008dbaa00b986 */ /* 0x0003e2000c10112e */
[----:B------:R-:W-:Y:S02]  /*2de0*/  ISETP.LT.OR P3, PT, R3, 0x11, !P1 ;  /* 0x000000110300780c */ /* 0x000fe40004f61670 */
[----:B------:R-:W-:Y:S01]  /*2df0*/  @!P0 IADD3 R172, P6, R4, UR44, RZ ;  /* 0x0000002c04ac8c10 */ /* 0x000fe2000ffde0ff */
[----:B------:R-:W-:-:S12]  /*2e00*/  @P0 BRA `(.L_x_45) ;  /* 0x00000000000c0947 */ /* 0x000fd80003800000 */
[----:B------:R-:W3:Y:S02]  /*2e10*/  LDG.E.U8 R18, desc[UR46][R168.64+0x9] ;  /* 0x0000092ea8127981 */ /* 0x000ee4000c1e1100 */
[----:B---3--:R-:W-:-:S05]  /*2e20*/  PRMT R20, R18, 0x8880, RZ ;  /* 0x0000888012147816 */ /* 0x008fca00000000ff */
[----:B------:R-:W-:-:S07]  /*2e30*/  IMAD R23, R20, R19, RZ ;  /* 0x0000001314177224 */ /* 0x000fce00078e02ff */
.L_x_45:
[----:B------:R-:W-:Y:S05]  /*2e40*/  BSYNC B1 ;  /* 0x0000000000017941 */ /* 0x000fea0003800000 */
.L_x_44:
[----:B------:R-:W-:Y:S01]  /*2e50*/  @!P0 IMAD R175, R175, R22, R23 ;  /* 0x00000016afaf8224 */ /* 0x000fe200078e0217 */
[----:B--2---:R-:W-:Y:S01]  /*2e60*/  @!P0 IADD3.X R173, R5, UR43, RZ, P6, !PT ;  /* 0x0000002b05ad8c10 */ /* 0x004fe2000b7fe4ff */
[----:B------:R-:W-:Y:S04]  /*2e70*/  BSSY B1, `(.L_x_46) ;  /* 0x0000006000017945 */ /* 0x000fe80003800000 */
[----:B------:R2:W-:Y:S01]  /*2e80*/  @!P0 STG.E.U8 desc[UR46][R172.64+0x9], R175 ;  /* 0x000009afac008986 */ /* 0x0005e2000c10112e */
[----:B------:R-:W-:Y:S05]  /*2e90*/  @P4 BRA `(.L_x_47) ;  /* 0x00000000000c4947 */ /* 0x000fea0003800000 */
[----:B------:R-:W3:Y:S02]  /*2ea0*/  LDG.E.U8 R18, desc[UR46][R216.64+0x10] ;  /* 0x0000102ed8127981 */ /* 0x000ee4000c1e1100 */
[----:B---3--:R-:W-:-:S05]  /*2eb0*/  PRMT R20, R18, 0x8880, RZ ;  /* 0x0000888012147816 */ /* 0x008fca00000000ff */
[----:B------:R-:W-:-:S07]  /*2ec0*/  IMAD R23, R20, R19, RZ ;  /* 0x0000001314177224 */ /* 0x000fce00078e02ff */
.L_x_47:
[----:B------:R-:W-:Y:S05]  /*2ed0*/  BSYNC B1 ;  /* 0x0000000000017941 */ /* 0x000fea0003800000 */
.L_x_46:
[----:B-1----:R-:W-:Y:S01]  /*2ee0*/  @!P4 IMAD R171, R176, R22, R23 ;  /* 0x00000016b0abc224 */ /* 0x002fe200078e0217 */
[----:B------:R-:W-:Y:S04]  /*2ef0*/  BSSY B1, `(.L_x_48) ;  /* 0x0000006000017945 */ /* 0x000fe80003800000 */
[----:B------:R1:W-:Y:S01]  /*2f00*/  @!P4 STG.E.U8 desc[UR46][R4.64+0x10], R171 ;  /* 0x000010ab0400c986 */ /* 0x0003e2000c10112e */
[----:B------:R-:W-:Y:S05]  /*2f10*/  @P5 BRA `(.L_x_49) ;  /* 0x00000000000c5947 */ /* 0x000fea0003800000 */
[----:B------:R-:W3:Y:S02]  /*2f20*/  LDG.E.U8 R18, desc[UR46][R216.64+0x11] ;  /* 0x0000112ed8127981 */ /* 0x000ee4000c1e1100 */
[----:B---3--:R-:W-:-:S05]  /*2f30*/  PRMT R20, R18, 0x8880, RZ ;  /* 0x0000888012147816 */ /* 0x008fca00000000ff */
[----:B------:R-:W-:-:S07]  /*2f40*/  IMAD R23, R20, R19, RZ ;  /* 0x0000001314177224 */ /* 0x000fce00078e02ff */
.L_x_49:
[----:B------:R-:W-:Y:S05]  /*2f50*/  BSYNC B1 ;  /* 0x0000000000017941 */ /* 0x000fea0003800000 */
.L_x_48:
[----:B------:R-:W-:Y:S01]  /*2f60*/  @!P5 IMAD R177, R177, R22, R23 ;  /* 0x00000016b1b1d224 */ /* 0x000fe200078e0217 */
[----:B------:R-:W-:Y:S01]  /*2f70*/  @!P3 IADD3 R170, P4, R4, UR44, RZ ;  /* 0x0000002c04aabc10 */ /* 0x000fe2000ff9e0ff */
[----:B------:R-:W-:Y:S01]  /*2f80*/  BSSY B1, `(.L_x_50) ;  /* 0x0000008000017945 */ /* 0x000fe20003800000 */
[----:B------:R-:W-:Y:S02]  /*2f90*/  ISETP.LT.OR P0, PT, R3, 0x12, !P1 ;  /* 0x000000120300780c */ /* 0x000fe40004f01670 */
[----:B------:R3:W-:Y:S01]  /*2fa0*/  @!P5 STG.E.U8 desc[UR46][R4.64+0x11], R177 ;  /* 0x000011b10400d986 */ /* 0x0007e2000c10112e */
[----:B-1----:R-:W-:Y:S01]  /*2fb0*/  @!P3 IADD3.X R171, R5, UR43, RZ, P4, !PT ;  /* 0x0000002b05abbc10 */ /* 0x002fe2000a7fe4ff */
[----:B------:R-:W-:Y:S09]  /*2fc0*/  @P3 BRA `(.L_x_51) ;  /* 0x00000000000c3947 */ /* 0x000ff20003800000 */
[----:B------:R-:W4:Y:S02]  /*2fd0*/  LDG.E.U8 R18, desc[UR46][R168.64+0x10] ;  /* 0x0000102ea8127981 */ /* 0x000f24000c1e1100 */
[----:B----4-:R-:W-:-:S05]  /*2fe0*/  PRMT R20, R18, 0x8880, RZ ;  /* 0x0000888012147816 */ /* 0x010fca00000000ff */
[----:B------:R-:W-:-:S07]  /*2ff0*/  IMAD R23, R20, R19, RZ ;  /* 0x0000001314177224 */ /* 0x000fce00078e02ff */
.L_x_51:
[----:B------:R-:W-:Y:S05]  /*3000*/  BSYNC B1 ;  /* 0x0000000000017941 */ /* 0x000fea0003800000 */
.L_x_50:
[----:B--2---:R-:W-:Y:S01]  /*3010*/  @!P3 IMAD R175, R178, R22, R23 ;  /* 0x00000016b2afb224 */ /* 0x004fe200078e0217 */
[----:B------:R-:W-:Y:S01]  /*3020*/  @!P0 IADD3 R172, P5, R4, UR44, RZ ;  /* 0x0000002c04ac8c10 */ /* 0x000fe2000ffbe0ff */
[----:B------:R-:W-:Y:S01]  /*3030*/  BSSY B1, `(.L_x_52) ;  /* 0x000000b000017945 */ /* 0x000fe20003800000 */
[----:B------:R-:W-:Y:S02]  /*3040*/  ISETP.LT.OR P6, PT, R3, 0x19, !P2 ;  /* 0x000000190300780c */ /* 0x000fe400057c1670 */
[----:B------:R1:W-:Y:S01]  /*3050*/  @!P3 STG.E.U8 desc[UR46][R170.64+0x10], R175 ;  /* 0x000010afaa00b986 */ /* 0x0003e2000c10112e */
[----:B------:R-:W-:Y:S02]  /*3060*/  @!P0 IADD3.X R173, R5, UR43, RZ, P5, !PT ;  /* 0x0000002b05ad8c10 */ /* 0x000fe4000affe4ff */
[C---:B------:R-:W-:Y:S02]  /*3070*/  ISETP.LT.OR P3, PT, R3.reuse, 0x1a, !P2 ;  /* 0x0000001a0300780c */ /* 0x040fe40005761670 */
[----:B------:R-:W-:-:S02]  /*3080*/  ISETP.LT.OR P4, PT, R3, 0x19, !P1 ;  /* 0x000000190300780c */ /* 0x000fc40004f81670 */
[----:B------:R-:W-:Y:S01]  /*3090*/  ISETP.LT.OR P5, PT, R3, 0x1a, !P1 ;  /* 0x0000001a0300780c */ /* 0x000fe20004fa1670 */
[----:B------:R-:W-:-:S12]  /*30a0*/  @P0 BRA `(.L_x_53) ;  /* 0x00000000000c0947 */ /* 0x000fd80003800000 */
[----:B------:R-:W2:Y:S02]  /*30b0*/  LDG.E.U8 R18, desc[UR46][R168.64+0x11] ;  /* 0x0000112ea8127981 */ /* 0x000ea4000c1e1100 */
[----:B--2---:R-:W-:-:S05]  /*30c0*/  PRMT R20, R18, 0x8880, RZ ;  /* 0x0000888012147816 */ /* 0x004fca00000000ff */
[----:B------:R-:W-:-:S07]  /*30d0*/  IMAD R23, R20, R19, RZ ;  /* 0x0000001314177224 */ /* 0x000fce00078e02ff */
.L_x_53:
[----:B------:R-:W-:Y:S05]  /*30e0*/  BSYNC B1 ;  /* 0x0000000000017941 */ /* 0x000fea0003800000 */
.L_x_52:
[----:B------:R-:W-:Y:S01]  /*30f0*/  @!P0 IMAD R179, R179, R22, R23 ;  /* 0x00000016b3b38224 */ /* 0x000fe200078e0217 */
[----:B------:R-:W-:Y:S04]  /*3100*/  BSSY B1, `(.L_x_54) ;  /* 0x0000006000017945 */ /* 0x000fe80003800000 */
[----:B------:R2:W-:Y:S01]  /*3110*/  @!P0 STG.E.U8 desc[UR46][R172.64+0x11], R179 ;  /* 0x000011b3ac008986 */ /* 0x0005e2000c10112e */
[----:B------:R-:W-:Y:S05]  /*3120*/  @P6 BRA `(.L_x_55) ;  /* 0x00000000000c6947 */ /* 0x000fea0003800000 */
[----:B------:R-:W4:Y:S02]  /*3130*/  LDG.E.U8 R18, desc[UR46][R216.64+0x18] ;  /* 0x0000182ed8127981 */ /* 0x000f24000c1e1100 */
[----:B----4-:R-:W-:-:S05]  /*3140*/  PRMT R20, R18, 0x8880, RZ ;  /* 0x0000888012147816 */ /* 0x010fca00000000ff */
[----:B------:R-:W-:-:S07]  /*3150*/  IMAD R23, R20, R19, RZ ;  /* 0x0000001314177224 */ /* 0x000fce00078e02ff */
.L_x_55:
[----:B------:R-:W-:Y:S05]  /*3160*/  BSYNC B1 ;  /* 0x0000000000017941 */ /* 0x000fea0003800000 */
.L_x_54:
[----:B-1----:R-:W-:Y:S01]  /*3170*/  @!P6 IMAD R171, R180, R22, R23 ;  /* 0x00000016b4abe224 */ /* 0x002fe200078e0217 */
[----:B------:R-:W-:Y:S04]  /*3180*/  BSSY B1, `(.L_x_56) ;  /* 0x0000006000017945 */ /* 0x000fe80003800000 */
[----:B------:R1:W-:Y:S01]  /*3190*/  @!P6 STG.E.U8 desc[UR46][R4.64+0x18], R171 ;  /* 0x000018ab0400e986 */ /* 0x0003e2000c10112e */
[----:B------:R-:W-:Y:S05]  /*31a0*/  @P3 BRA `(.L_x_57) ;  /* 0x00000000000c3947 */ /* 0x000fea0003800000 */
[----:B------:R-:W4:Y:S02]  /*31b0*/  LDG.E.U8 R18, desc[UR46][R216.64+0x19] ;  /* 0x0000192ed8127981 */ /* 0x000f24000c1e1100 */
[----:B----4-:R-:W-:-:S05]  /*31c0*/  PRMT R20, R18, 0x8880, RZ ;  /* 0x0000888012147816 */ /* 0x010fca00000000ff */
[----:B------:R-:W-:-:S07]  /*31d0*/  IMAD R23, R20, R19, RZ ;  /* 0x0000001314177224 */ /* 0x000fce00078e02ff */
.L_x_57:
[----:B------:R-:W-:Y:S05]  /*31e0*/  BSYNC B1 ;  /* 0x0000000000017941 */ /* 0x000fea0003800000 */
.L_x_56:
[----:B------:R-:W-:Y:S01]  /*31f0*/  @!P3 IMAD R181, R181, R22, R23 ;  /* 0x00000016b5b5b224 */ /* 0x000fe200078e0217 */
[----:B------:R-:W-:Y:S01]  /*3200*/  BSSY B1, `(.L_x_58) ;  /* 0x000000a000017945 */ /* 0x000fe20003800000 */
[----:B------:R-:W-:Y:S02]  /*3210*/  ISETP.LT.OR P0, PT, R3, 0x21, !P1 ;  /* 0x000000210300780c */ /* 0x000fe40004f01670 */
[C---:B------:R-:W-:Y:S01]  /*3220*/  @!P5 IADD3 R170, P6, R4.reuse, UR44, RZ ;  /* 0x0000002c04aadc10 */ /* 0x040fe2000ffde0ff */
[----:B------:R4:W-:Y:S01]  /*3230*/  @!P3 STG.E.U8 desc[UR46][R4.64+0x19], R181 ;  /* 0x000019b50400b986 */ /* 0x0009e2000c10112e */
[----:B--2---:R-:W-:-:S04]  /*3240*/  @!P4 IADD3 R172, P3, R4, UR44, RZ ;  /* 0x0000002c04accc10 */ /* 0x004fc8000ff7e0ff */
[----:B------:R-:W-:Y:S01]  /*3250*/  @!P4 IADD3.X R173, R5, UR43, RZ, P3, !PT ;  /* 0x0000002b05adcc10 */ /* 0x000fe20009ffe4ff */
[----:B------:R-:W-:Y:S08]  /*3260*/  @P4 BRA `(.L_x_59) ;  /* 0x00000000000c4947 */ /* 0x000ff00003800000 */
[----:B------:R-:W2:Y:S02]  /*3270*/  LDG.E.U8 R18, desc[UR46][R168.64+0x18] ;  /* 0x0000182ea8127981 */ /* 0x000ea4000c1e1100 */
[----:B--2---:R-:W-:-:S05]  /*3280*/  PRMT R20, R18, 0x8880, RZ ;  /* 0x0000888012147816 */ /* 0x004fca00000000ff */
[----:B------:R-:W-:-:S07]  /*3290*/  IMAD R23, R20, R19, RZ ;  /* 0x0000001314177224 */ /* 0x000fce00078e02ff */
.L_x_59:
[----:B------:R-:W-:Y:S05]  /*32a0*/  BSYNC B1 ;  /* 0x0000000000017941 */ /* 0x000fea0003800000 */
.L_x_58:
[----:B------:R-:W-:Y:S01]  /*32b0*/  @!P4 IMAD R175, R182, R22, R23 ;  /* 0x00000016b6afc224 */ /* 0x000fe200078e0217 */
[----:B------:R-:W-:Y:S01]  /*32c0*/  BSSY B1, `(.L_x_60) ;  /* 0x0000007000017945 */ /* 0x000fe20003800000 */
[----:B-1----:R-:W-:-:S03]  /*32d0*/  @!P5 IADD3.X R171, R5, UR43, RZ, P6, !PT ;  /* 0x0000002b05abdc10 */ /* 0x002fc6000b7fe4ff */
[----:B------:R1:W-:Y:S01]  /*32e0*/  @!P4 STG.E.U8 desc[UR46][R172.64+0x18], R175 ;  /* 0x000018afac00c986 */ /* 0x0003e2000c10112e */
[----:B------:R-:W-:Y:S05]  /*32f0*/  @P5 BRA `(.L_x_61) ;  /* 0x00000000000c5947 */ /* 0x000fea0003800000 */
[----:B------:R-:W2:Y:S02]  /*3300*/  LDG.E.U8 R18, desc[UR46][R168.64+0x19] ;  /* 0x0000192ea8127981 */ /* 0x000ea4000c1e1100 */
[----:B--2---:R-:W-:-:S05]  /*3310*/  PRMT R20, R18, 0x8880, RZ ;  /* 0x0000888012147816 */ /* 0x004fca00000000ff */
[----:B------:R-:W-:-:S07]  /*3320*/  IMAD R23, R20, R19, RZ ;  /* 0x0000001314177224 */ /* 0x000fce00078e02ff */
.L_x_61:
[----:B------:R-:W-:Y:S05]  /*3330*/  BSYNC B1 ;  /* 0x0000000000017941 */ /* 0x000fea0003800000 */
.L_x_60:
[----:B------:R-:W-:Y:S01]  /*3340*/  ISETP.LT.OR P4, PT, R3, 0x21, !P2 ;  /* 0x000000210300780c */ /* 0x000fe20005781670 */
[----:B------:R-:W-:Y:S01]  /*3350*/  @!P5 IMAD R183, R183, R22, R23 ;  /* 0x00000016b7b7d224 */ /* 0x000fe200078e0217 */
[----:B------:R-:W-:Y:S01]  /*3360*/  BSSY B1, `(.L_x_62) ;  /* 0x0000009000017945 */ /* 0x000fe20003800000 */
[C---:B------:R-:W-:Y:S02]  /*3370*/  ISETP.LT.OR P3, PT, R3.reuse, 0x22, !P1 ;  /* 0x000000220300780c */ /* 0x040fe40004f61670 */
[----:B-1----:R-:W-:Y:S01]  /*3380*/  @!P0 IADD3 R172, P6, R4, UR44, RZ ;  /* 0x0000002c04ac8c10 */ /* 0x002fe2000ffde0ff */
[----:B------:R1:W-:Y:S01]  /*3390*/  @!P5 STG.E.U8 desc[UR46][R170.64+0x19], R183 ;  /* 0x000019b7aa00d986 */ /* 0x0003e2000c10112e */
[----:B------:R-:W-:-:S06]  /*33a0*/  ISETP.LT.OR P5, PT, R3, 0x22, !P2 ;  /* 0x000000220300780c */ /* 0x000fcc00057a1670 */
[----:B------:R-:W-:Y:S07]  /*33b0*/  @P4 BRA `(.L_x_63) ;  /* 0x00000000000c4947 */ /* 0x000fee0003800000 */
[----:B------:R-:W2:Y:S02]  /*33c0*/  LDG.E.U8 R18, desc[UR46][R216.64+0x20] ;  /* 0x0000202ed8127981 */ /* 0x000ea4000c1e1100 */
[----:B--2---:R-:W-:-:S05]  /*33d0*/  PRMT R20, R18, 0x8880, RZ ;  /* 0x0000888012147816 */ /* 0x004fca00000000ff */
[----:B------:R-:W-:-:S07]  /*33e0*/  IMAD R23, R20, R19, RZ ;  /* 0x0000001314177224 */ /* 0x000fce00078e02ff */
.L_x_63:
[----:B------:R-:W-:Y:S05]  /*33f0*/  BSYNC B1 ;  /* 0x0000000000017941 */ /* 0x000fea0003800000 */
.L_x_62:
[----:B-1----:R-:W-:Y:S01]  /*3400*/  @!P4 IMAD R171, R184, R22, R23 ;  /* 0x00000016b8abc224 */ /* 0x002fe200078e0217 */
[----:B------:R-:W-:Y:S04]  /*3410*/  BSSY B1, `(.L_x_64) ;  /* 0x0000006000017945 */ /* 0x000fe80003800000 */
[----:B------:R1:W-:Y:S01]  /*3420*/  @!P4 STG.E.U8 desc[UR46][R4.64+0x20], R171 ;  /* 0x000020ab0400c986 */ /* 0x0003e2000c10112e */
[----:B------:R-:W-:Y:S05]  /*3430*/  @P5 BRA `(.L_x_65) ;  /* 0x00000000000c5947 */ /* 0x000fea0003800000 */
[----:B------:R-:W2:Y:S02]  /*3440*/  LDG.E.U8 R18, desc[UR46][R216.64+0x21] ;  /* 0x0000212ed8127981 */ /* 0x000ea4000c1e1100 */
[----:B--2---:R-:W-:-:S05]  /*3450*/  PRMT R20, R18, 0x8880, RZ ;  /* 0x0000888012147816 */ /* 0x004fca00000000ff */
[----:B------:R-:W-:-:S07]  /*3460*/  IMAD R23, R20, R19, RZ ;  /* 0x0000001314177224 */ /* 0x000fce00078e02ff */
.L_x_65:
[----:B------:R-:W-:Y:S05]  /*3470*/  BSYNC B1 ;  /* 0x0000000000017941 */ /* 0x000fea0003800000 */
.L_x_64:
[----:B------:R-:W-:Y:S01]  /*3480*/  @!P5 IMAD R185, R185, R22, R23 ;  /* 0x00000016b9b9d224 */ /* 0x000fe200078e0217 */
[----:B------:R-:W-:Y:S01]  /*3490*/  BSSY B1, `(.L_x_66) ;  /* 0x0000007000017945 */ /* 0x000fe20003800000 */
[----:B------:R-:W-:-:S03]  /*34a0*/  @!P0 IADD3.X R173, R5, UR43, RZ, P6, !PT ;  /* 0x0000002b05ad8c10 */ /* 0x000fc6000b7fe4ff */
[----:B------:R2:W-:Y:S01]  /*34b0*/  @!P5 STG.E.U8 desc[UR46][R4.64+0x21], R185 ;  /* 0x000021b90400d986 */ /* 0x0005e2000c10112e */
[----:B------:R-:W-:Y:S05]  /*34c0*/  @P0 BRA `(.L_x_67) ;  /* 0x00000000000c0947 */ /* 0x000fea0003800000 */
[----:B------:R-:W5:Y:S02]  /*34d0*/  LDG.E.U8 R18, desc[UR46][R168.64+0x20] ;  /* 0x0000202ea8127981 */ /* 0x000f64000c1e1100 */
[----:B-----5:R-:W-:-:S05]  /*34e0*/  PRMT R20, R18, 0x8880, RZ ;  /* 0x0000888012147816 */ /* 0x020fca00000000ff */
[----:B------:R-:W-:-:S07]  /*34f0*/  IMAD R23, R20, R19, RZ ;  /* 0x0000001314177224 */ /* 0x000fce00078e02ff */
.L_x_67:
[----:B------:R-:W-:Y:S05]  /*3500*/  BSYNC B1 ;  /* 0x0000000000017941 */ /* 0x000fea0003800000 */
.L_x_66:
[----:B------:R-:W-:Y:S01]  /*3510*/  @!P0 IMAD R175, R186, R22, R23 ;  /* 0x00000016baaf8224 */ /* 0x000fe200078e0217 */
[----:B------:R-:W-:Y:S01]  /*3520*/  @!P3 IADD3 R170, P5, R4, UR44, RZ ;  /* 0x0000002c04aabc10 */ /* 0x000fe2000ffbe0ff */
[----:B------:R-:W-:Y:S01]  /*3530*/  BSSY B1, `(.L_x_68) ;  /* 0x000000b000017945 */ /* 0x000fe20003800000 */
[----:B------:R-:W-:Y:S02]  /*3540*/  ISETP.LT.OR P6, PT, R3, 0x29, !P2 ;  /* 0x000000290300780c */ /* 0x000fe400057c1670 */
[----:B------:R0:W-:Y:S01]  /*3550*/  @!P0 STG.E.U8 desc[UR46][R172.64+0x20], R175 ;  /* 0x000020afac008986 */ /* 0x0001e2000c10112e */
[----:B-1----:R-:W-:Y:S02]  /*3560*/  @!P3 IADD3.X R171, R5, UR43, RZ, P5, !PT ;  /* 0x0000002b05abbc10 */ /* 0x002fe4000affe4ff */
[C---:B------:R-:W-:Y:S02]  /*3570*/  ISETP.LT.OR P0, PT, R3.reuse, 0x2a, !P2 ;  /* 0x0000002a0300780c */ /* 0x040fe40005701670 */
[----:B------:R-:W-:-:S02]  /*3580*/  ISETP.LT.OR P4, PT, R3, 0x29, !P1 ;  /* 0x000000290300780c */ /* 0x000fc40004f81670 */
[----:B------:R-:W-:Y:S01]  /*3590*/  ISETP.LT.OR P5, PT, R3, 0x2a, !P1 ;  /* 0x0000002a0300780c */ /* 0x000fe20004fa1670 */
[----:B------:R-:W-:-:S12]  /*35a0*/  @P3 BRA `(.L_x_69) ;  /* 0x00000000000c3947 */ /* 0x000fd80003800000 */
[----:B------:R-:W5:Y:S02]  /*35b0*/  LDG.E.U8 R18, desc[UR46][R168.64+0x21] ;  /* 0x0000212ea8127981 */ /* 0x000f64000c1e1100 */
[----:B-----5:R-:W-:-:S05]  /*35c0*/  PRMT R20, R18, 0x8880, RZ ;  /* 0x0000888012147816 */ /* 0x020fca00000000ff */
[----:B------:R-:W-:-:S07]  /*35d0*/  IMAD R23, R20, R19, RZ ;  /* 0x0000001314177224 */ /* 0x000fce00078e02ff */
.L_x_69:
[----:B------:R-:W-:Y:S05]  /*35e0*/  BSYNC B1 ;  /* 0x0000000000017941 */ /* 0x000fea0003800000 */
.L_x_68:
[----:B------:R-:W-:Y:S01]  /*35f0*/  @!P3 IMAD R187, R187, R22, R23 ;  /* 0x00000016bbbbb224 */ /* 0x000fe200078e0217 */
[----:B------:R-:W-:Y:S04]  /*3600*/  BSSY B1, `(.L_x_70) ;  /* 0x0000006000017945 */ /* 0x000fe80003800000 */
[----:B------:R1:W-:Y:S01]  /*3610*/  @!P3 STG.E.U8 desc[UR46][R170.64+0x21], R187 ;  /* 0x000021bbaa00b986 */ /* 0x0003e2000c10112e */
[----:B------:R-:W-:Y:S05]  /*3620*/  @P6 BRA `(.L_x_71) ;  /* 0x00000000000c6947 */ /* 0x000fea0003800000 */
[----:B------:R-:W5:Y:S02]  /*3630*/  LDG.E.U8 R18, desc[UR46][R216.64+0x28] ;  /* 0x0000282ed8127981 */ /* 0x000f64000c1e1100 */
[----:B-----5:R-:W-:-:S05]  /*3640*/  PRMT R20, R18, 0x8880, RZ ;  /* 0x0000888012147816 */ /* 0x020fca00000000ff */
[----:B------:R-:W-:-:S07]  /*3650*/  IMAD R23, R20, R19, RZ ;  /* 0x0000001314177224 */ /* 0x000fce00078e02ff */
.L_x_71:
[----:B------:R-:W-:Y:S05]  /*3660*/  BSYNC B1 ;  /* 0x0000000000017941 */ /* 0x000fea0003800000 */
.L_x_70:
[----:B-1----:R-:W-:Y:S01]  /*3670*/  @!P6 IMAD R171, R188, R22, R23 ;  /* 0x00000016bcabe224 */ /* 0x002fe200078e0217 */
[----:B------:R-:W-:Y:S04]  /*3680*/  BSSY B1, `(.L_x_72) ;  /* 0x0000006000017945 */ /* 0x000fe80003800000 */
[----:B------:R1:W-:Y:S01]  /*3690*/  @!P6 STG.E.U8 desc[UR46][R4.64+0x28], R171 ;  /* 0x000028ab0400e986 */ /* 0x0003e2000c10112e */
[----:B------:R-:W-:Y:S05]  /*36a0*/  @P0 BRA `(.L_x_73) ;  /* 0x00000000000c0947 */ /* 0x000fea0003800000 */
[----:B------:R-:W5:Y:S02]  /*36b0*/  LDG.E.U8 R18, desc[UR46][R216.64+0x29] ;  /* 0x0000292ed8127981 */ /* 0x000f64000c1e1100 */
[----:B-----5:R-:W-:-:S05]  /*36c0*/  PRMT R20, R18, 0x8880, RZ ;  /* 0x0000888012147816 */ /* 0x020fca00000000ff */
[----:B------:R-:W-:-:S07]  /*36d0*/  IMAD R23, R20, R19, RZ ;  /* 0x0000001314177224 */ /* 0x000fce00078e02ff */
.L_x_73:
[----:B------:R-:W-:Y:S05]  /*36e0*/  BSYNC B1 ;  /* 0x0000000000017941 */ /* 0x000fea0003800000 */
.L_x_72:
[----:B------:R-:W-:Y:S01]  /*36f0*/  @!P0 IMAD R189, R189, R22, R23 ;  /* 0x00000016bdbd8224 */ /* 0x000fe200078e0217 */
[----:B------:R-:W-:Y:S01]  /*3700*/  BSSY B1, `(.L_x_74) ;  /* 0x000000a000017945 */ /* 0x000fe20003800000 */
[----:B------:R-:W-:Y:S02]  /*3710*/  ISETP.LT.OR P3, PT, R3, 0x31, !P1 ;  /* 0x000000310300780c */ /* 0x000fe40004f61670 */
[C---:B0-----:R-:W-:Y:S01]  /*3720*/  @!P5 IADD3 R172, P6, R4.reuse, UR44, RZ ;  /* 0x0000002c04acdc10 */ /* 0x041fe2000ffde0ff */
[----:B------:R0:W-:Y:S01]  /*3730*/  @!P0 STG.E.U8 desc[UR46][R4.64+0x29], R189 ;  /* 0x000029bd04008986 */ /* 0x0001e2000c10112e */
[----:B------:R-:W-:-:S04]  /*3740*/  @!P4 IADD3 R170, P0, R4, UR44, RZ ;  /* 0x0000002c04aacc10 */ /* 0x000fc8000ff1e0ff */
[----:B-1----:R-:W-:Y:S01]  /*3750*/  @!P4 IADD3.X R171, R5, UR43, RZ, P0, !PT ;  /* 0x0000002b05abcc10 */ /* 0x002fe200087fe4ff */
[----:B------:R-:W-:Y:S08]  /*3760*/  @P4 BRA `(.L_x_75) ;  /* 0x00000000000c4947 */ /* 0x000ff00003800000 */
[----:B------:R-:W5:Y:S02]  /*3770*/  LDG.E.U8 R18, desc[UR46][R168.64+0x28] ;  /* 0x0000282ea8127981 */ /* 0x000f64000c1e1100 */
[----:B-----5:R-:W-:-:S05]  /*3780*/  PRMT R20, R18, 0x8880, RZ ;  /* 0x0000888012147816 */ /* 0x020fca00000000ff */
[----:B------:R-:W-:-:S07]  /*3790*/  IMAD R23, R20, R19, RZ ;  /* 0x0000001314177224 */ /* 0x000fce00078e02ff */
.L_x_75:
[----:B------:R-:W-:Y:S05]  /*37a0*/  BSYNC B1 ;  /* 0x0000000000017941 */ /* 0x000fea0003800000 */
.L_x_74:
        /* <DEDUP_REMOVED lines=8> */
.L_x_77:
[----:B------:R-:W-:Y:S05]  /*3830*/  BSYNC B1 ;  /* 0x0000000000017941 */ /* 0x000fea0003800000 */
.L_x_76:
        /* <DEDUP_REMOVED lines=8> */
[----:B------:R-:W5:Y:S02]  /*38c0*/  LDG.E.U8 R18, desc[UR46][R216.64+0x30] ;  /* 0x0000302ed8127981 */ /* 0x000f64000c1e1100 */
[----:B-----5:R-:W-:-:S05]  /*38d0*/  PRMT R20, R18, 0x8880, RZ ;  /* 0x0000888012147816 */ /* 0x020fca00000000ff */
[----:B------:R-:W-:-:S07]  /*38e0*/  IMAD R23, R20, R19, RZ ;  /* 0x0000001314177224 */ /* 0x000fce00078e02ff */
.L_x_79:
[----:B------:R-:W-:Y:S05]  /*38f0*/  BSYNC B1 ;  /* 0x0000000000017941 */ /* 0x000fea0003800000 */
.L_x_78:
[----:B-1----:R-:W-:Y:S01]  /*3900*/  @!P4 IMAD R173, R192, R22, R23 ;  /* 0x00000016c0adc224 */ /* 0x002fe200078e0217 */
[----:B------:R-:W-:Y:S04]  /*3910*/  BSSY B1, `(.L_x_80) ;  /* 0x0000006000017945 */ /* 0x000fe80003800000 */
[----:B------:R1:W-:Y:S01]  /*3920*/  @!P4 STG.E.U8 desc[UR46][R4.64+0x30], R173 ;  /* 0x000030ad0400c986 */ /* 0x0003e2000c10112e */
[----:B------:R-:W-:Y:S05]  /*3930*/  @P5 BRA `(.L_x_81) ;  /* 0x00000000000c5947 */ /* 0x000fea0003800000 */
[----:B------:R-:W5:Y:S02]  /*3940*/  LDG.E.U8 R18, desc[UR46][R216.64+0x31] ;  /* 0x0000312ed8127981 */ /* 0x000f64000c1e1100 */
[----:B-----5:R-:W-:-:S05]  /*3950*/  PRMT R20, R18, 0x8880, RZ ;  /* 0x0000888012147816 */ /* 0x020fca00000000ff */
[----:B------:R-:W-:-:S07]  /*3960*/  IMAD R23, R20, R19, RZ ;  /* 0x0000001314177224 */ /* 0x000fce00078e02ff */
.L_x_81:
[----:B------:R-:W-:Y:S05]  /*3970*/  BSYNC B1 ;  /* 0x0000000000017941 */ /* 0x000fea0003800000 */
.L_x_80:
        /* <DEDUP_REMOVED lines=8> */
.L_x_83:
[----:B------:R-:W-:Y:S05]  /*3a00*/  BSYNC B1 ;  /* 0x0000000000017941 */ /* 0x000fea0003800000 */
.L_x_82:
        /* <DEDUP_REMOVED lines=13> */
.L_x_85:
[----:B------:R-:W-:Y:S05]  /*3ae0*/  BSYNC B1 ;  /* 0x0000000000017941 */ /* 0x000fea0003800000 */
.L_x_84:
[----:B------:R-:W-:Y:S01]  /*3af0*/  @!P0 IMAD R195, R195, R22, R23 ;  /* 0x00000016c3c38224 */ /* 0x000fe200078e0217 */
[----:B------:R-:W-:Y:S04]  /*3b00*/  BSSY B1, `(.L_x_86) ;  /* 0x0000006000017945 */ /* 0x000fe80003800000 */
[----:B------:R1:W-:Y:S01]  /*3b10*/  @!P0 STG.E.U8 desc[UR46][R172.64+0x31], R195 ;  /* 0x000031c3ac008986 */ /* 0x0003e2000c10112e */
[----:B------:R-:W-:Y:S05]  /*3b20*/  @P6 BRA `(.L_x_87) ;  /* 0x00000000000c6947 */ /* 0x000fea0003800000 */
[----:B------:R-:W5:Y:S02]  /*3b30*/  LDG.E.U8 R18, desc[UR46][R216.64+0x38] ;  /* 0x0000382ed8127981 */ /* 0x000f64000c1e1100 */
[----:B-----5:R-:W-:-:S05]  /*3b40*/  PRMT R20, R18, 0x8880, RZ ;  /* 0x0000888012147816 */ /* 0x020fca00000000ff */
[----:B------:R-:W-:-:S07]  /*3b50*/  IMAD R23, R20, R19, RZ ;  /* 0x0000001314177224 */ /* 0x000fce00078e02ff */
.L_x_87:
[----:B------:R-:W-:Y:S05]  /*3b60*/  BSYNC B1 ;  /* 0x0000000000017941 */ /* 0x000fea0003800000 */
.L_x_86:
[----:B0-----:R-:W-:Y:S01]  /*3b70*/  @!P6 IMAD R171, R196, R22, R23 ;  /* 0x00000016c4abe224 */ /* 0x001fe200078e0217 */
[----:B------:R-:W-:Y:S04]  /*3b80*/  BSSY B1, `(.L_x_88) ;  /* 0x0000006000017945 */ /* 0x000fe80003800000 */
[----:B------:R0:W-:Y:S01]  /*3b90*/  @!P6 STG.E.U8 desc[UR46][R4.64+0x38], R171 ;  /* 0x000038ab0400e986 */ /* 0x0001e2000c10112e */
[----:B------:R-:W-:Y:S05]  /*3ba0*/  @P3 BRA `(.L_x_89) ;  /* 0x00000000000c3947 */ /* 0x000fea0003800000 */
[----:B------:R-:W5:Y:S02]  /*3bb0*/  LDG.E.U8 R18, desc[UR46][R216.64+0x39] ;  /* 0x0000392ed8127981 */ /* 0x000f64000c1e1100 */
[----:B-----5:R-:W-:-:S05]  /*3bc0*/  PRMT R20, R18, 0x8880, RZ ;  /* 0x0000888012147816 */ /* 0x020fca00000000ff */
[----:B------:R-:W-:-:S07]  /*3bd0*/  IMAD R23, R20, R19, RZ ;  /* 0x0000001314177224 */ /* 0x000fce00078e02ff */
.L_x_89:
[----:B------:R-:W-:Y:S05]  /*3be0*/  BSYNC B1 ;  /* 0x0000000000017941 */ /* 0x000fea0003800000 */
.L_x_88:
[----:B------:R-:W-:Y:S01]  /*3bf0*/  @!P3 IMAD R197, R197, R22, R23 ;  /* 0x00000016c5c5b224 */ /* 0x000fe200078e0217 */
[----:B------:R-:W-:Y:S01]  /*3c00*/  BSSY B1, `(.L_x_90) ;  /* 0x000000a000017945 */ /* 0x000fe20003800000 */
[----:B------:R-:W-:Y:S02]  /*3c10*/  ISETP.LT.OR P0, PT, R3, 0x41, !P1 ;  /* 0x000000410300780c */ /* 0x000fe40004f01670 */
[C---:B-1----:R-:W-:Y:S01]  /*3c20*/  @!P5 IADD3 R172, P6, R4.reuse, UR44, RZ ;  /* 0x0000002c04acdc10 */ /* 0x042fe2000ffde0ff */
[----:B------:R1:W-:Y:S01]  /*3c30*/  @!P3 STG.E.U8 desc[UR46][R4.64+0x39], R197 ;  /* 0x000039c50400b986 */ /* 0x0003e2000c10112e */
[----:B------:R-:W-:-:S04]  /*3c40*/  @!P4 IADD3 R170, P3, R4, UR44, RZ ;  /* 0x0000002c04aacc10 */ /* 0x000fc8000ff7e0ff */
[----:B0-----:R-:W-:Y:S01]  /*3c50*/  @!P4 IADD3.X R171, R5, UR43, RZ, P3, !PT ;  /* 0x0000002b05abcc10 */ /* 0x001fe20009ffe4ff */
[----:B------:R-:W-:Y:S08]  /*3c60*/  @P4 BRA `(.L_x_91) ;  /* 0x00000000000c4947 */ /* 0x000ff00003800000 */
[----:B------:R-:W5:Y:S02]  /*3c70*/  LDG.E.U8 R18, desc[UR46][R168.64+0x38] ;  /* 0x0000382ea8127981 */ /* 0x000f64000c1e1100 */
[----:B-----5:R-:W-:-:S05]  /*3c80*/  PRMT R20, R18, 0x8880, RZ ;  /* 0x0000888012147816 */ /* 0x020fca00000000ff */
[----:B------:R-:W-:-:S07]  /*3c90*/  IMAD R23, R20, R19, RZ ;  /* 0x0000001314177224 */ /* 0x000fce00078e02ff */
.L_x_91:
[----:B------:R-:W-:Y:S05]  /*3ca0*/  BSYNC B1 ;  /* 0x0000000000017941 */ /* 0x000fea0003800000 */
.L_x_90:
        /* <DEDUP_REMOVED lines=8> */
.L_x_93:
[----:B------:R-:W-:Y:S05]  /*3d30*/  BSYNC B1 ;  /* 0x0000000000017941 */ /* 0x000fea0003800000 */
.L_x_92:
[----:B------:R-:W-:Y:S01]  /*3d40*/  ISETP.LT.OR P3, PT, R3, 0x41, !P2 ;  /* 0x000000410300780c */ /* 0x000fe20005761670 */
[----:B------:R-:W-:Y:S01]  /*3d50*/  @!P5 IMAD R199, R199, R22, R23 ;  /* 0x00000016c7c7d224 */ /* 0x000fe200078e0217 */
[----:B------:R-:W-:Y:S01]  /*3d60*/  BSSY B1, `(.L_x_94) ;  /* 0x0000009000017945 */ /* 0x000fe20003800000 */
[C---:B------:R-:W-:Y:S02]  /*3d70*/  ISETP.LT.OR P4, PT, R3.reuse, 0x42, !P2 ;  /* 0x000000420300780c */ /* 0x040fe40005781670 */
[----:B0-----:R-:W-:Y:S01]  /*3d80*/  @!P0 IADD3 R170, P6, R4, UR44, RZ ;  /* 0x0000002c04aa8c10 */ /* 0x001fe2000ffde0ff */
[----:B------:R0:W-:Y:S01]  /*3d90*/  @!P5 STG.E.U8 desc[UR46][R172.64+0x39], R199 ;  /* 0x000039c7ac00d986 */ /* 0x0001e2000c10112e */
[----:B------:R-:W-:-:S06]  /*3da0*/  ISETP.LT.OR P5, PT, R3, 0x42, !P1 ;  /* 0x000000420300780c */ /* 0x000fcc0004fa1670 */
[----:B------:R-:W-:Y:S07]  /*3db0*/  @P3 BRA `(.L_x_95) ;  /* 0x00000000000c3947 */ /* 0x000fee0003800000 */
[----:B------:R-:W5:Y:S02]  /*3dc0*/  LDG.E.U8 R18, desc[UR46][R216.64+0x40] ;  /* 0x0000402ed8127981 */ /* 0x000f64000c1e1100 */
[----:B-----5:R-:W-:-:S05]  /*3dd0*/  PRMT R20, R18, 0x8880, RZ ;  /* 0x0000888012147816 */ /* 0x020fca00000000ff */
[----:B------:R-:W-:-:S07]  /*3de0*/  IMAD R23, R20, R19, RZ ;  /* 0x0000001314177224 */ /* 0x000fce00078e02ff */
.L_x_95:
[----:B------:R-:W-:Y:S05]  /*3df0*/  BSYNC B1 ;  /* 0x0000000000017941 */ /* 0x000fea0003800000 */
.L_x_94:
[----:B0-----:R-:W-:Y:S01]  /*3e00*/  @!P3 IMAD R173, R200, R22, R23 ;  /* 0x00000016c8adb224 */ /* 0x001fe200078e0217 */
[----:B------:R-:W-:Y:S04]  /*3e10*/  BSSY B1, `(.L_x_96) ;  /* 0x0000006000017945 */ /* 0x000fe80003800000 */
[----:B------:R0:W-:Y:S01]  /*3e20*/  @!P3 STG.E.U8 desc[UR46][R4.64+0x40], R173 ;  /* 0x000040ad0400b986 */ /* 0x0001e2000c10112e */
[----:B------:R-:W-:Y:S05]  /*3e30*/  @P4 BRA `(.L_x_97) ;  /* 0x00000000000c4947 */ /* 0x000fea0003800000 */
[----:B------:R-:W5:Y:S02]  /*3e40*/  LDG.E.U8 R18, desc[UR46][R216.64+0x41] ;  /* 0x0000412ed8127981 */ /* 0x000f64000c1e1100 */
[----:B-----5:R-:W-:-:S05]  /*3e50*/  PRMT R20, R18, 0x8880, RZ ;  /* 0x0000888012147816 */ /* 0x020fca00000000ff */
[----:B------:R-:W-:-:S07]  /*3e60*/  IMAD R23, R20, R19, RZ ;  /* 0x0000001314177224 */ /* 0x000fce00078e02ff */
.L_x_97:
[----:B------:R-:W-:Y:S05]  /*3e70*/  BSYNC B1 ;  /* 0x0000000000017941 */ /* 0x000fea0003800000 */
.L_x_96:
        /* <DEDUP_REMOVED lines=8> */
.L_x_99:
[----:B------:R-:W-:Y:S05]  /*3f00*/  BSYNC B1 ;  /* 0x0000000000017941 */ /* 0x000fea0003800000 */
.L_x_98:
[----:B------:R-:W-:Y:S01]  /*3f10*/  @!P0 IMAD R175, R202, R22, R23 ;  /* 0x00000016caaf8224 */ /* 0x000fe200078e0217 */
[----:B------:R-:W-:Y:S01]  /*3f20*/  @!P5 IADD3 R172, P4, R4, UR44, RZ ;  /* 0x0000002c04acdc10 */ /* 0x000fe2000ff9e0ff */
[----:B------:R-:W-:Y:S01]  /*3f30*/  BSSY B1, `(.L_x_100) ;  /* 0x000000b000017945 */ /* 0x000fe20003800000 */
[----:B------:R-:W-:Y:S02]  /*3f40*/  ISETP.LT.OR P6, PT, R3, 0x49, !P2 ;  /* 0x000000490300780c */ /* 0x000fe400057c1670 */
[----:B------:R1:W-:Y:S01]  /*3f50*/  @!P0 STG.E.U8 desc[UR46][R170.64+0x40], R175 ;  /* 0x000040afaa008986 */ /* 0x0003e2000c10112e */
[----:B0-----:R-:W-:Y:S02]  /*3f60*/  @!P5 IADD3.X R173, R5, UR43, RZ, P4, !PT ;  /* 0x0000002b05addc10 */ /* 0x001fe4000a7fe4ff */
[C---:B------:R-:W-:Y:S02]  /*3f70*/  ISETP.LT.OR P3, PT, R3.reuse, 0x4a, !P2 ;  /* 0x0000004a0300780c */ /* 0x040fe40005761670 */
[----:B------:R-:W-:-:S02]  /*3f80*/  ISETP.LT.OR P0, PT, R3, 0x49, !P1 ;  /* 0x000000490300780c */ /* 0x000fc40004f01670 */
[----:B------:R-:W-:Y:S01]  /*3f90*/  ISETP.LT.OR P4, PT, R3, 0x4a, !P1 ;  /* 0x0000004a0300780c */ /* 0x000fe20004f81670 */
[----:B------:R-:W-:-:S12]  /*3fa0*/  @P5 BRA `(.L_x_101) ;  /* 0x00000000000c5947 */ /* 0x000fd80003800000 */
[----:B------:R-:W5:Y:S02]  /*3fb0*/  LDG.E.U8 R18, desc[UR46][R168.64+0x41] ;  /* 0x0000412ea8127981 */ /* 0x000f64000c1e1100 */
[----:B-----5:R-:W-:-:S05]  /*3fc0*/  PRMT R20, R18, 0x8880, RZ ;  /* 0x0000888012147816 */ /* 0x020fca00000000ff */
[----:B------:R-:W-:-:S07]  /*3fd0*/  IMAD R23, R20, R19, RZ ;  /* 0x0000001314177224 */ /* 0x000fce00078e02ff */
.L_x_101:
[----:B------:R-:W-:Y:S05]  /*3fe0*/  BSYNC B1 ;  /* 0x0000000000017941 */ /* 0x000fea0003800000 */
.L_x_100:
[----:B------:R-:W-:Y:S01]  /*3ff0*/  @!P5 IMAD R203, R203, R22, R23 ;  /* 0x00000016cbcbd224 */ /* 0x000fe200078e0217 */
[----:B------:R-:W-:Y:S04]  /*4000*/  BSSY B1, `(.L_x_102) ;  /* 0x0000006000017945 */ /* 0x000fe80003800000 */
[----:B------:R0:W-:Y:S01]  /*4010*/  @!P5 STG.E.U8 desc[UR46][R172.64+0x41], R203 ;  /* 0x000041cbac00d986 */ /* 0x0001e2000c10112e */
[----:B------:R-:W-:Y:S05]  /*4020*/  @P6 BRA `(.L_x_103) ;  /* 0x00000000000c6947 */ /* 0x000fea0003800000 */
[----:B------:R-:W5:Y:S02]  /*4030*/  LDG.E.U8 R18, desc[UR46][R216.64+0x48] ;  /* 0x0000482ed8127981 */ /* 0x000f64000c1e1100 */
[----:B-----5:R-:W-:-:S05]  /*4040*/  PRMT R20, R18, 0x8880, RZ ;  /* 0x0000888012147816 */ /* 0x020fca00000000ff */
[----:B------:R-:W-:-:S07]  /*4050*/  IMAD R23, R20, R19, RZ ;  /* 0x0000001314177224 */ /* 0x000fce00078e02ff */
.L_x_103:
[----:B------:R-:W-:Y:S05]  /*4060*/  BSYNC B1 ;  /* 0x0000000000017941 */ /* 0x000fea0003800000 */
.L_x_102:
[----:B-1----:R-:W-:Y:S01]  /*4070*/  @!P6 IMAD R171, R204, R22, R23 ;  /* 0x00000016ccabe224 */ /* 0x002fe200078e0217 */
[----:B------:R-:W-:Y:S04]  /*4080*/  BSSY B1, `(.L_x_104) ;  /* 0x0000006000017945 */ /* 0x000fe80003800000 */
[----:B------:R1:W-:Y:S01]  /*4090*/  @!P6 STG.E.U8 desc[UR46][R4.64+0x48], R171 ;  /* 0x000048ab0400e986 */ /* 0x0003e2000c10112e */
[----:B------:R-:W-:Y:S05]  /*40a0*/  @P3 BRA `(.L_x_105) ;  /* 0x00000000000c3947 */ /* 0x000fea0003800000 */
[----:B------:R-:W5:Y:S02]  /*40b0*/  LDG.E.U8 R18, desc[UR46][R216.64+0x49] ;  /* 0x0000492ed8127981 */ /* 0x000f64000c1e1100 */
[----:B-----5:R-:W-:-:S05]  /*40c0*/  PRMT R20, R18, 0x8880, RZ ;  /* 0x0000888012147816 */ /* 0x020fca00000000ff */
[----:B------:R-:W-:-:S07]  /*40d0*/  IMAD R23, R20, R19, RZ ;  /* 0x0000001314177224 */ /* 0x000fce00078e02ff */
.L_x_105:
[----:B------:R-:W-:Y:S05]  /*40e0*/  BSYNC B1 ;  /* 0x0000000000017941 */ /* 0x000fea0003800000 */
.L_x_104:
[----:B------:R-:W-:Y:S01]  /*40f0*/  @!P3 IMAD R205, R205, R22, R23 ;  /* 0x00000016cdcdb224 */ /* 0x000fe200078e0217 */
[C---:B------:R-:W-:Y:S01]  /*4100*/  @!P0 IADD3 R170, P6, R4.reuse, UR44, RZ ;  /* 0x0000002c04aa8c10 */ /* 0x040fe2000ffde0ff */
[----:B------:R-:W-:Y:S01]  /*4110*/  BSSY B1, `(.L_x_106) ;  /* 0x000000a000017945 */ /* 0x000fe20003800000 */
[----:B------:R-:W-:Y:S02]  /*4120*/  ISETP.LT.OR P5, PT, R3, 0x51, !P1 ;  /* 0x000000510300780c */ /* 0x000fe40004fa1670 */
[----:B------:R2:W-:Y:S01]  /*4130*/  @!P3 STG.E.U8 desc[UR46][R4.64+0x49], R205 ;  /* 0x000049cd0400b986 */ /* 0x0005e2000c10112e */
[----:B-1----:R-:W-:Y:S02]  /*4140*/  @!P0 IADD3.X R171, R5, UR43, RZ, P6, !PT ;  /* 0x0000002b05ab8c10 */ /* 0x002fe4000b7fe4ff */
[----:B------:R-:W-:Y:S02]  /*4150*/  ISETP.LT.OR P3, PT, R3, 0x51, !P2 ;  /* 0x000000510300780c */ /* 0x000fe40005761670 */
[----:B0-----:R-:W-:Y:S01]  /*4160*/  @!P4 IADD3 R172, P6, R4, UR44, RZ ;  /* 0x0000002c04accc10 */ /* 0x001fe2000ffde0ff */
[----:B------:R-:W-:-:S12]  /*4170*/  @P0 BRA `(.L_x_107) ;  /* 0x00000000000c0947 */ /* 0x000fd80003800000 */
[----:B------:R-:W5:Y:S02]  /*4180*/  LDG.E.U8 R18, desc[UR46][R168.64+0x48] ;  /* 0x0000482ea8127981 */ /* 0x000f64000c1e1100 */
[----:B-----5:R-:W-:-:S05]  /*4190*/  PRMT R20, R18, 0x8880, RZ ;  /* 0x0000888012147816 */ /* 0x020fca00000000ff */
[----:B------:R-:W-:-:S07]  /*41a0*/  IMAD R23, R20, R19, RZ ;  /* 0x0000001314177224 */ /* 0x000fce00078e02ff */
.L_x_107:
[----:B------:R-:W-:Y:S05]  /*41b0*/  BSYNC B1 ;  /* 0x0000000000017941 */ /* 0x000fea0003800000 */
.L_x_106:
        /* <DEDUP_REMOVED lines=8> */
.L_x_109:
[----:B------:R-:W-:Y:S05]  /*4240*/  BSYNC B1 ;  /* 0x0000000000017941 */ /* 0x000fea0003800000 */
.L_x_108:
[----:B------:R-:W-:Y:S01]  /*4250*/  @!P4 IMAD R207, R207, R22, R23 ;  /* 0x00000016cfcfc224 */ /* 0x000fe200078e0217 */
[----:B------:R-:W-:Y:S04]  /*4260*/  BSSY B1, `(.L_x_110) ;  /* 0x0000006000017945 */ /* 0x000fe80003800000 */
[----:B------:R1:W-:Y:S01]  /*4270*/  @!P4 STG.E.U8 desc[UR46][R172.64+0x49], R207 ;  /* 0x000049cfac00c986 */ /* 0x0003e2000c10112e */
[----:B------:R-:W-:Y:S05]  /*4280*/  @P3 BRA `(.L_x_111) ;  /* 0x00000000000c3947 */ /* 0x000fea0003800000 */
[----:B------:R-:W5:Y:S02]  /*4290*/  LDG.E.U8 R18, desc[UR46][R216.64+0x50] ;  /* 0x0000502ed8127981 */ /* 0x000f64000c1e1100 */
[----:B-----5:R-:W-:-:S05]  /*42a0*/  PRMT R20, R18, 0x8880, RZ ;  /* 0x0000888012147816 */ /* 0x020fca00000000ff */
[----:B------:R-:W-:-:S07]  /*42b0*/  IMAD R23, R20, R19, RZ ;  /* 0x0000001314177224 */ /* 0x000fce00078e02ff */
.L_x_111:
[----:B------:R-:W-:Y:S05]  /*42c0*/  BSYNC B1 ;  /* 0x0000000000017941 */ /* 0x000fea0003800000 */
.L_x_110:
[----:B-1----:R-:W-:Y:S01]  /*42d0*/  @!P3 IMAD R173, R208, R22, R23 ;  /* 0x00000016d0adb224 */ /* 0x002fe200078e0217 */
[----:B------:R-:W-:Y:S01]  /*42e0*/  BSSY B1, `(.L_x_112) ;  /* 0x000000a000017945 */ /* 0x000fe20003800000 */
[----:B------:R-:W-:Y:S02]  /*42f0*/  ISETP.GE.AND P0, PT, R0, 0x81, PT ;  /* 0x000000810000780c */ /* 0x000fe40003f06270 */
[C---:B------:R-:W-:Y:S01]  /*4300*/  ISETP.LT.OR P4, PT, R3.reuse, 0x52, !P1 ;  /* 0x000000520300780c */ /* 0x040fe20004f81670 */
[----:B------:R1:W-:Y:S01]  /*4310*/  @!P3 STG.E.U8 desc[UR46][R4.64+0x50], R173 ;  /* 0x000050ad0400b986 */ /* 0x0003e2000c10112e */
[----:B------:R-:W-:Y:S02]  /*4320*/  ISETP.LT.OR P3, PT, R3, 0x52, !P2 ;  /* 0x000000520300780c */ /* 0x000fe40005761670 */
[----:B0-----:R-:W-:-:S11]  /*4330*/  @!P5 IADD3 R170, P6, R4, UR44, RZ ;  /* 0x0000002c04aadc10 */ /* 0x001fd6000ffde0ff */
[----:B-1----:R-:W-:Y:S05]  /*4340*/  @P3 BRA `(.L_x_113) ;  /* 0x00000000000c3947 */ /* 0x002fea0003800000 */
[----:B------:R-:W5:Y:S02]  /*4350*/  LDG.E.U8 R18, desc[UR46][R216.64+0x51] ;  /* 0x0000512ed8127981 */ /* 0x000f64000c1e1100 */
[----:B-----5:R-:W-:-:S05]  /*4360*/  PRMT R20, R18, 0x8880, RZ ;  /* 0x0000888012147816 */ /* 0x020fca00000000ff */
[----:B------:R-:W-:-:S07]  /*4370*/  IMAD R23, R20, R19, RZ ;  /* 0x0000001314177224 */ /* 0x000fce00078e02ff */
.L_x_113:
[----:B------:R-:W-:Y:S05]  /*4380*/  BSYNC B1 ;  /* 0x0000000000017941 */ /* 0x000fea0003800000 */
.L_x_112:
        /* <DEDUP_REMOVED lines=8> */
.L_x_115:
[----:B------:R-:W-:Y:S05]  /*4410*/  BSYNC B1 ;  /* 0x0000000000017941 */ /* 0x000fea0003800000 */
.L_x_114:
[----:B------:R-:W-:Y:S01]  /*4420*/  @!P5 IMAD R175, R210, R22, R23 ;  /* 0x00000016d2afd224 */ /* 0x000fe200078e0217 */
[----:B------:R-:W-:Y:S01]  /*4430*/  BSSY B1, `(.L_x_116) ;  /* 0x000000b000017945 */ /* 0x000fe20003800000 */
[C---:B------:R-:W-:Y:S02]  /*4440*/  ISETP.LT.OR P3, PT, R3.reuse, 0x59, !P2 ;  /* 0x000000590300780c */ /* 0x040fe40005761670 */
[C---:B------:R-:W-:Y:S01]  /*4450*/  ISETP.LT.OR P2, PT, R3.reuse, 0x5a, !P2 ;  /* 0x0000005a0300780c */ /* 0x040fe20005741670 */
[----:B------:R1:W-:Y:S01]  /*4460*/  @!P5 STG.E.U8 desc[UR46][R170.64+0x50], R175 ;  /* 0x000050afaa00d986 */ /* 0x0003e2000c10112e */
[----:B------:R-:W-:Y:S02]  /*4470*/  @!P4 IADD3 R172, P5, R4, UR44, RZ ;  /* 0x0000002c04accc10 */ /* 0x000fe4000ffbe0ff */
[----:B------:R-:W-:Y:S02]  /*4480*/  ISETP.LT.OR P6, PT, R3, 0x59, !P1 ;  /* 0x000000590300780c */ /* 0x000fe40004fc1670 */
[----:B------:R-:W-:Y:S01]  /*4490*/  @!P4 IADD3.X R173, R5, UR43, RZ, P5, !PT ;  /* 0x0000002b05adcc10 */ /* 0x000fe2000affe4ff */
[----:B------:R-:W-:Y:S10]  /*44a0*/  @P4 BRA `(.L_x_117) ;  /* 0x00000000000c4947 */ /* 0x000ff40003800000 */
[----:B------:R-:W5:Y:S02]  /*44b0*/  LDG.E.U8 R18, desc[UR46][R168.64+0x51] ;  /* 0x0000512ea8127981 */ /* 0x000f64000c1e1100 */
[----:B-----5:R-:W-:-:S05]  /*44c0*/  PRMT R20, R18, 0x8880, RZ ;  /* 0x0000888012147816 */ /* 0x020fca00000000ff */
[----:B------:R-:W-:-:S07]  /*44d0*/  IMAD R23, R20, R19, RZ ;  /* 0x0000001314177224 */ /* 0x000fce00078e02ff */
.L_x_117:
[----:B------:R-:W-:Y:S05]  /*44e0*/  BSYNC B1 ;  /* 0x0000000000017941 */ /* 0x000fea0003800000 */
.L_x_116:
[----:B------:R-:W-:Y:S01]  /*44f0*/  @!P4 IMAD R211, R211, R22, R23 ;  /* 0x00000016d3d3c224 */ /* 0x000fe200078e0217 */
[----:B------:R-:W-:Y:S04]  /*4500*/  BSSY B1, `(.L_x_118) ;  /* 0x0000006000017945 */ /* 0x000fe80003800000 */
[----:B------:R0:W-:Y:S01]  /*4510*/  @!P4 STG.E.U8 desc[UR46][R172.64+0x51], R211 ;  /* 0x000051d3ac00c986 */ /* 0x0001e2000c10112e */
[----:B------:R-:W-:Y:S05]  /*4520*/  @P3 BRA `(.L_x_119) ;  /* 0x00000000000c3947 */ /* 0x000fea0003800000 */
[----:B------:R-:W5:Y:S02]  /*4530*/  LDG.E.U8 R18, desc[UR46][R216.64+0x58] ;  /* 0x0000582ed8127981 */ /* 0x000f64000c1e1100 */
[----:B-----5:R-:W-:-:S05]  /*4540*/  PRMT R20, R18, 0x8880, RZ ;  /* 0x0000888012147816 */ /* 0x020fca00000000ff */
[----:B------:R-:W-:-:S07]  /*4550*/  IMAD R23, R20, R19, RZ ;  /* 0x0000001314177224 */ /* 0x000fce00078e02ff */
.L_x_119:
[----:B------:R-:W-:Y:S05]  /*4560*/  BSYNC B1 ;  /* 0x0000000000017941 */ /* 0x000fea0003800000 */
.L_x_118:
[----:B-1----:R-:W-:Y:S01]  /*4570*/  @!P3 IMAD R171, R212, R22, R23 ;  /* 0x00000016d4abb224 */ /* 0x002fe200078e0217 */
[----:B------:R-:W-:Y:S04]  /*4580*/  BSSY B1, `(.L_x_120) ;  /* 0x0000006000017945 */ /* 0x000fe80003800000 */
[----:B------:R1:W-:Y:S01]  /*4590*/  @!P3 STG.E.U8 desc[UR46][R4.64+0x58], R171 ;  /* 0x000058ab0400b986 */ /* 0x0003e2000c10112e */
[----:B------:R-:W-:Y:S05]  /*45a0*/  @P2 BRA `(.L_x_121) ;  /* 0x00000000000c2947 */ /* 0x000fea0003800000 */
[----:B------:R-:W5:Y:S02]  /*45b0*/  LDG.E.U8 R18, desc[UR46][R216.64+0x59] ;  /* 0x0000592ed8127981 */ /* 0x000f64000c1e1100 */
[----:B-----5:R-:W-:-:S05]  /*45c0*/  PRMT R20, R18, 0x8880, RZ ;  /* 0x0000888012147816 */ /* 0x020fca00000000ff */
[----:B------:R-:W-:-:S07]  /*45d0*/  IMAD R23, R20, R19, RZ ;  /* 0x0000001314177224 */ /* 0x000fce00078e02ff */
.L_x_121:
[----:B------:R-:W-:Y:S05]  /*45e0*/  BSYNC B1 ;  /* 0x0000000000017941 */ /* 0x000fea0003800000 */
.L_x_120:
[----:B------:R-:W-:Y:S01]  /*45f0*/  @!P2 IMAD R213, R213, R22, R23 ;  /* 0x00000016d5d5a224 */ /* 0x000fe200078e0217 */
[----:B------:R-:W-:Y:S01]  /*4600*/  @!P6 IADD3 R170, P4, R4, UR44, RZ ;  /* 0x0000002c04aaec10 */ /* 0x000fe2000ff9e0ff */
[----:B------:R-:W-:Y:S01]  /*4610*/  BSSY B1, `(.L_x_122) ;  /* 0x0000009000017945 */ /* 0x000fe20003800000 */
[----:B------:R-:W-:Y:S02]  /*4620*/  IADD3 R179, P3, R21, 0x80, RZ ;  /* 0x0000008015b37810 */ /* 0x000fe40007f7e0ff */
[----:B------:R0:W-:Y:S01]  /*4630*/  @!P2 STG.E.U8 desc[UR46][R4.64+0x59], R213 ;  /* 0x000059d50400a986 */ /* 0x0001e2000c10112e */
[----:B------:R-:W-:Y:S02]  /*4640*/  ISETP.LT.OR P1, PT, R3, 0x5a, !P1 ;  /* 0x0000005a0300780c */ /* 0x000fe40004f21670 */
[----:B-1----:R-:W-:Y:S01]  /*4650*/  @!P6 IADD3.X R171, R5, UR43, RZ, P4, !PT ;  /* 0x0000002b05abec10 */ /* 0x002fe2000a7fe4ff */
[----:B------:R-:W-:Y:S10]  /*4660*/  @P6 BRA `(.L_x_123) ;  /* 0x00000000000c6947 */ /* 0x000ff40003800000 */
[----:B------:R-:W5:Y:S02]  /*4670*/  LDG.E.U8 R18, desc[UR46][R168.64+0x58] ;  /* 0x0000582ea8127981 */ /* 0x000f64000c1e1100 */
[----:B-----5:R-:W-:-:S05]  /*4680*/  PRMT R20, R18, 0x8880, RZ ;  /* 0x0000888012147816 */ /* 0x020fca00000000ff */
[----:B------:R-:W-:-:S07]  /*4690*/  IMAD R23, R20, R19, RZ ;  /* 0x0000001314177224 */ /* 0x000fce00078e02ff */
.L_x_123:
[----:B------:R-:W-:Y:S05]  /*46a0*/  BSYNC B1 ;  /* 0x0000000000017941 */ /* 0x000fea0003800000 */
.L_x_122:
[----:B0-----:R-:W-:Y:S01]  /*46b0*/  @!P6 IMAD R173, R214, R22, R23 ;  /* 0x00000016d6ade224 */ /* 0x001fe200078e0217 */
[----:B------:R-:W-:Y:S01]  /*46c0*/  BSSY B1, `(.L_x_124) ;  /* 0x0000007000017945 */ /* 0x000fe20003800000 */
[----:B------:R-:W-:-:S03]  /*46d0*/  IMAD.X R175, RZ, RZ, UR7, P3 ;  /* 0x00000007ffaf7e24 */ /* 0x000fc600098e06ff */
[----:B------:R0:W-:Y:S01]  /*46e0*/  @!P6 STG.E.U8 desc[UR46][R170.64+0x58], R173 ;  /* 0x000058adaa00e986 */ /* 0x0001e2000c10112e */
[----:B------:R-:W-:Y:S05]  /*46f0*/  @P1 BRA `(.L_x_125) ;  /* 0x00000000000c1947 */ /* 0x000fea0003800000 */
[----:B------:R-:W5:Y:S02]  /*4700*/  LDG.E.U8 R18, desc[UR46][R168.64+0x59] ;  /* 0x0000592ea8127981 */ /* 0x000f64000c1e1100 */
[----:B-----5:R-:W-:-:S05]  /*4710*/  PRMT R20, R18, 0x8880, RZ ;  /* 0x0000888012147816 */ /* 0x020fca00000000ff */
[----:B------:R-:W-:-:S07]  /*4720*/  IMAD R23, R20, R19, RZ ;  /* 0x0000001314177224 */ /* 0x000fce00078e02ff */
.L_x_125:
[----:B------:R-:W-:Y:S05]  /*4730*/  BSYNC B1 ;  /* 0x0000000000017941 */ /* 0x000fea0003800000 */
.L_x_124:
[----:B------:R-:W-:Y:S01]  /*4740*/  @!P1 IADD3 R172, P5, R4, UR44, RZ ;  /* 0x0000002c04ac9c10 */ /* 0x000fe2000ffbe0ff */
[----:B------:R-:W-:Y:S01]  /*4750*/  @!P1 IMAD R215, R215, R22, R23 ;  /* 0x00000016d7d79224 */ /* 0x000fe200078e0217 */
[----:B------:R-:W-:Y:S01]  /*4760*/  ISETP.LT.OR P4, PT, R3, 0x1, !P0 ;  /* 0x000000010300780c */ /* 0x000fe20004781670 */
[----:B0-----:R-:W-:Y:S01]  /*4770*/  IMAD.U32 R171, RZ, RZ, UR10 ;  /* 0x0000000affab7e24 */ /* 0x001fe2000f8e00ff */
[----:B------:R-:W-:Y:S01]  /*4780*/  @!P1 IADD3.X R173, R5, UR43, RZ, P5, !PT ;  /* 0x0000002b05ad9c10 */ /* 0x000fe2000affe4ff */
[-C--:B------:R-:W-:Y:S01]  /*4790*/  IMAD R20, R175, R12.reuse, RZ ;  /* 0x0000000caf147224 */ /* 0x080fe200078e02ff */
[----:B------:R-:W-:Y:S01]  /*47a0*/  BSSY B1, `(.L_x_126) ;  /* 0x000000e000017945 */ /* 0x000fe20003800000 */
[----:B------:R-:W-:Y:S01]  /*47b0*/  IMAD.WIDE.U32 R168, R179, R12, R6 ;  /* 0x0000000cb3a87225 */ /* 0x000fe200078e0006 */
[----:B------:R-:W-:Y:S01]  /*47c0*/  LEA R170, P3, R171, R4, 0x7 ;  /* 0x00000004abaa7211 */ /* 0x000fe200078638ff */
[----:B------:R0:W-:Y:S02]  /*47d0*/  @!P1 STG.E.U8 desc[UR46][R172.64+0x59], R215 ;  /* 0x000059d7ac009986 */ /* 0x0001e4000c10112e */
[----:B----4-:R-:W-:Y:S01]  /*47e0*/  IMAD.U32 R181, RZ, RZ, UR10 ;  /* 0x0000000affb57e24 */ /* 0x010fe2000f8e00ff */
[----:B------:R-:W-:Y:S01]  /*47f0*/  IADD3 R168, P2, R168, R10, RZ ;  /* 0x0000000aa8a87210 */ /* 0x000fe20007f5e0ff */
[----:B------:R-:W-:-:S02]  /*4800*/  IMAD.U32 R174, RZ, RZ, UR11 ;  /* 0x0000000bffae7e24 */ /* 0x000fc4000f8e00ff */
[----:B---3--:R-:W-:-:S03]  /*4810*/  IMAD R177, R179, R13, R20 ;  /* 0x0000000db3b17224 */ /* 0x008fc600078e0214 */
[----:B------:R-:W-:Y:S02]  /*4820*/  LEA.HI.X R171, R181, R5, R174, 0x7, P3 ;  /* 0x00000005b5ab7211 */ /* 0x000fe400018f3cae */
[----:B------:R-:W-:Y:S01]  /*4830*/  IADD3.X R169, R11, R169, R177, P2, !PT ;  /* 0x000000a90ba97210 */ /* 0x000fe200017fe4b1 */
[----:B0-----:R-:W-:Y:S06]  /*4840*/  @P4 BRA `(.L_x_127) ;  /* 0x00000000000c4947 */ /* 0x001fec0003800000 */
[----:B------:R-:W3:Y:S02]  /*4850*/  LDG.E.U8 R18, desc[UR46][R168.64] ;  /* 0x0000002ea8127981 */ /* 0x000ee4000c1e1100 */
[----:B---3--:R-:W-:-:S05]  /*4860*/  PRMT R20, R18, 0x8880, RZ ;  /* 0x0000888012147816 */ /* 0x008fca00000000ff */
[----:B------:R-:W-:-:S07]  /*4870*/  IMAD R23, R20, R19, RZ ;  /* 0x0000001314177224 */ /* 0x000fce00078e02ff */
.L_x_127:
[----:B------:R-:W-:Y:S05]  /*4880*/  BSYNC B1 ;  /* 0x0000000000017941 */ /* 0x000fea0003800000 */
.L_x_126:
[----:B------:R-:W-:Y:S01]  /*4890*/  @!P4 IMAD R175, R120, R22, R23 ;  /* 0x0000001678afc224 */ /* 0x000fe200078e0217 */
[----:B------:R-:W-:Y:S01]  /*48a0*/  ISETP.GE.AND P2, PT, R0, 0x89, PT ;  /* 0x000000890000780c */ /* 0x000fe20003f46270 */
[----:B------:R-:W-:Y:S01]  /*48b0*/  IMAD.WIDE.U32 R172, R179, R12, R14 ;  /* 0x0000000cb3ac7225 */ /* 0x000fe200078e000e */
[----:B------:R-:W-:Y:S02]  /*48c0*/  BSSY B1, `(.L_x_128) ;  /* 0x000000b000017945 */ /* 0x000fe40003800000 */
[----:B------:R0:W-:Y:S01]  /*48d0*/  @!P4 STG.E.U8 desc[UR46][R170.64], R175 ;  /* 0x000000afaa00c986 */ /* 0x0001e2000c10112e */
[----:B------:R-:W-:Y:S02]  /*48e0*/  ISETP.LT.OR P4, PT, R3, 0x2, !P0 ;  /* 0x000000020300780c */ /* 0x000fe40004781670 */
[----:B------:R-:W-:Y:S01]  /*48f0*/  IADD3 R120, P5, P6, R8, R10, R172 ;  /* 0x0000000a08787210 */ /* 0x000fe20007ebe0ac */
[----:B------:R-:W-:Y:S01]  /*4900*/  IMAD.IADD R172, R177, 0x1, R173 ;  /* 0x00000001b1ac7824 */ /* 0x000fe200078e02ad */
[----:B------:R-:W-:-:S02]  /*4910*/  ISETP.LT.OR P1, PT, R3, 0x1, !P2 ;  /* 0x000000010300780c */ /* 0x000fc40005721670 */
[----:B------:R-:W-:-:S07]  /*4920*/  ISETP.LT.OR P3, PT, R3, 0x2, !P2 ;  /* 0x000000020300780c */ /* 0x000fce0005761670 */
[----:B0-----:R-:W-:Y:S06]  /*4930*/  @P4 BRA `(.L_x_129) ;  /* 0x00000000000c4947 */ /* 0x001fec0003800000 */
[----:B------:R-:W3:Y:S02]  /*4940*/  LDG.E.U8 R18, desc[UR46][R168.64+0x1] ;  /* 0x0000012ea8127981 */ /* 0x000ee4000c1e1100 */
[----:B---3--:R-:W-:-:S05]  /*4950*/  PRMT R20, R18, 0x8880, RZ ;  /* 0x0000888012147816 */ /* 0x008fca00000000ff */
[----:B------:R-:W-:-:S07]  /*4960*/  IMAD R23, R20, R19, RZ ;  /* 0x0000001314177224 */ /* 0x000fce00078e02ff */
.L_x_129:
[----:B------:R-:W-:Y:S05]  /*4970*/  BSYNC B1 ;  /* 0x0000000000017941 */ /* 0x000fea0003800000 */
.L_x_128:
[----:B------:R-:W-:Y:S01]  /*4980*/  @!P4 IMAD R175, R121, R22, R23 ;  /* 0x0000001679afc224 */ /* 0x000fe200078e0217 */
[----:B------:R-:W-:Y:S01]  /*4990*/  IADD3.X R121, R7, R11, R172, P5, P6 ;  /* 0x0000000b07797210 */ /* 0x000fe20002fec4ac */
[----:B------:R-:W-:Y:S01]  /*49a0*/  BSSY B1, `(.L_x_130) ;  /* 0x0000008000017945 */ /* 0x000fe20003800000 */
[----:B------:R-:W-:Y:S02]  /*49b0*/  @!P1 IADD3 R172, P5, R170, UR44, RZ ;  /* 0x0000002caaac9c10 */ /* 0x000fe4000ffbe0ff */
[----:B------:R0:W-:Y:S02]  /*49c0*/  @!P4 STG.E.U8 desc[UR46][R170.64+0x1], R175 ;  /* 0x000001afaa00c986 */ /* 0x0001e4000c10112e */
[----:B------:R-:W-:Y:S01]  /*49d0*/  @!P1 IADD3.X R173, R171, UR43, RZ, P5, !PT ;  /* 0x0000002babad9c10 */ /* 0x000fe2000affe4ff */
[----:B------:R-:W-:Y:S08]  /*49e0*/  @P1 BRA `(.L_x_131) ;  /* 0x00000000000c1947 */ /* 0x000ff00003800000 */
[----:B------:R-:W3:Y:S02]  /*49f0*/  LDG.E.U8 R18, desc[UR46][R120.64] ;  /* 0x0000002e78127981 */ /* 0x000ee4000c1e1100 */
[----:B---3--:R-:W-:-:S05]  /*4a00*/  PRMT R20, R18, 0x8880, RZ ;  /* 0x0000888012147816 */ /* 0x008fca00000000ff */
[----:B------:R-:W-:-:S07]  /*4a10*/  IMAD R23, R20, R19, RZ ;  /* 0x0000001314177224 */ /* 0x000fce00078e02ff */
.L_x_131:
[----:B------:R-:W-:Y:S05]  /*4a20*/  BSYNC B1 ;  /* 0x0000000000017941 */ /* 0x000fea0003800000 */
.L_x_130:
        /* <DEDUP_REMOVED lines=10> */
[----:B------:R-:W3:Y:S02]  /*4ad0*/  LDG.E.U8 R18, desc[UR46][R120.64+0x1] ;  /* 0x0000012e78127981 */ /* 0x000ee4000c1e1100 */
[----:B---3--:R-:W-:-:S05]  /*4ae0*/  PRMT R20, R18, 0x8880, RZ ;  /* 0x0000888012147816 */ /* 0x008fca00000000ff */
[----:B------:R-:W-:-:S07]  /*4af0*/  IMAD R23, R20, R19, RZ ;  /* 0x0000001314177224 */ /* 0x000fce00078e02ff */
.L_x_133:
[----:B------:R-:W-:Y:S05]  /*4b00*/  BSYNC B1 ;  /* 0x0000000000017941 */ /* 0x000fea0003800000 */
.L_x_132:
[----:B------:R-:W-:Y:S01]  /*4b10*/  @!P3 IMAD R123, R123, R22, R23 ;  /* 0x000000167b7bb224 */ /* 0x000fe200078e0217 */
[----:B------:R-:W-:Y:S04]  /*4b20*/  BSSY B1, `(.L_x_134) ;  /* 0x0000006000017945 */ /* 0x000fe80003800000 */
[----:B------:R0:W-:Y:S01]  /*4b30*/  @!P3 STG.E.U8 desc[UR46][R174.64+0x1], R123 ;  /* 0x0000017bae00b986 */ /* 0x0001e2000c10112e */
[----:B------:R-:W-:Y:S05]  /*4b40*/  @P6 BRA `(.L_x_135) ;  /* 0x00000000000c6947 */ /* 0x000fea0003800000 */
[----:B------:R-:W3:Y:S02]  /*4b50*/  LDG.E.U8 R18, desc[UR46][R168.64+0x8] ;  /* 0x0000082ea8127981 */ /* 0x000ee4000c1e1100 */
[----:B---3--:R-:W-:-:S05]  /*4b60*/  PRMT R20, R18, 0x8880, RZ ;  /* 0x0000888012147816 */ /* 0x008fca00000000ff */
[----:B------:R-:W-:-:S07]  /*4b70*/  IMAD R23, R20, R19, RZ ;  /* 0x0000001314177224 */ /* 0x000fce00078e02ff */
.L_x_135:
[----:B------:R-:W-:Y:S05]  /*4b80*/  BSYNC B1 ;  /* 0x0000000000017941 */ /* 0x000fea0003800000 */
.L_x_134:
[----:B-1----:R-:W-:Y:S01]  /*4b90*/  @!P6 IMAD R173, R124, R22, R23 ;  /* 0x000000167cade224 */ /* 0x002fe200078e0217 */
[----:B------:R-:W-:Y:S01]  /*4ba0*/  BSSY B1, `(.L_x_136) ;  /* 0x0000008000017945 */ /* 0x000fe20003800000 */
[----:B------:R-:W-:Y:S02]  /*4bb0*/  @!P6 IMAD.MOV.U32 R122, RZ, RZ, R170 ;  /* 0x000000ffff7ae224 */ /* 0x000fe400078e00aa */
[----:B0-----:R-:W-:-:S05]  /*4bc0*/  @!P6 IMAD.MOV.U32 R123, RZ, RZ, R171 ;  /* 0x000000ffff7be224 */ /* 0x001fca00078e00ab */
[----:B------:R0:W-:Y:S01]  /*4bd0*/  @!P6 STG.E.U8 desc[UR46][R122.64+0x8], R173 ;  /* 0x000008ad7a00e986 */ /* 0x0001e2000c10112e */
[----:B------:R-:W-:Y:S05]  /*4be0*/  @P1 BRA `(.L_x_137) ;  /* 0x00000000000c1947 */ /* 0x000fea0003800000 */
[----:B------:R-:W3:Y:S02]  /*4bf0*/  LDG.E.U8 R18, desc[UR46][R168.64+0x9] ;  /* 0x0000092ea8127981 */ /* 0x000ee4000c1e1100 */
[----:B---3--:R-:W-:-:S05]  /*4c00*/  PRMT R20, R18, 0x8880, RZ ;  /* 0x0000888012147816 */ /* 0x008fca00000000ff */
[----:B------:R-:W-:-:S07]  /*4c10*/  IMAD R23, R20, R19, RZ ;  /* 0x0000001314177224 */ /* 0x000fce00078e02ff */
.L_x_137:
[----:B------:R-:W-:Y:S05]  /*4c20*/  BSYNC B1 ;  /* 0x0000000000017941 */ /* 0x000fea0003800000 */
.L_x_136:
[----:B0-----:R-:W-:Y:S01]  /*4c30*/  @!P1 IMAD R173, R125, R22, R23 ;  /* 0x000000167dad9224 */ /* 0x001fe200078e0217 */
[----:B------:R-:W-:Y:S01]  /*4c40*/  BSSY B1, `(.L_x_138) ;  /* 0x000000c000017945 */ /* 0x000fe20003800000 */
[----:B------:R-:W-:Y:S01]  /*4c50*/  @!P1 IMAD.MOV.U32 R122, RZ, RZ, R170 ;  /* 0x000000ffff7a9224 */ /* 0x000fe200078e00aa */
[----:B------:R-:W-:Y:S01]  /*4c60*/  ISETP.LT.OR P3, PT, R3, 0x11, !P2 ;  /* 0x000000110300780c */ /* 0x000fe20005761670 */
[----:B------:R-:W-:Y:S01]  /*4c70*/  @!P1 IMAD.MOV.U32 R123, RZ, RZ, R171 ;  /* 0x000000ffff7b9224 */ /* 0x000fe200078e00ab */
[----:B------:R-:W-:-:S04]  /*4c80*/  @!P5 IADD3 R172, P6, R170, UR44, RZ ;  /* 0x0000002caaacdc10 */ /* 0x000fc8000ffde0ff */
[----:B------:R0:W-:Y:S01]  /*4c90*/  @!P1 STG.E.U8 desc[UR46][R122.64+0x9], R173 ;  /* 0x000009ad7a009986 */ /* 0x0001e2000c10112e */
[----:B------:R-:W-:-:S04]  /*4ca0*/  @!P4 IADD3 R124, P1, R170, UR44, RZ ;  /* 0x0000002caa7ccc10 */ /* 0x000fc8000ff3e0ff */
[----:B------:R-:W-:Y:S01]  /*4cb0*/  @!P4 IADD3.X R125, R171, UR43, RZ, P1, !PT ;  /* 0x0000002bab7dcc10 */ /* 0x000fe20008ffe4ff */
[----:B------:R-:W-:Y:S08]  /*4cc0*/  @P4 BRA `(.L_x_139) ;  /* 0x00000000000c4947 */ /* 0x000ff00003800000 */
[----:B------:R-:W3:Y:S02]  /*4cd0*/  LDG.E.U8 R18, desc[UR46][R120.64+0x8] ;  /* 0x0000082e78127981 */ /* 0x000ee4000c1e1100 */
[----:B---3--:R-:W-:-:S05]  /*4ce0*/  PRMT R20, R18, 0x8880, RZ ;  /* 0x0000888012147816 */ /* 0x008fca00000000ff */
[----:B------:R-:W-:-:S07]  /*4cf0*/  IMAD R23, R20, R19, RZ ;  /* 0x0000001314177224 */ /* 0x000fce00078e02ff */
.L_x_139:
[----:B------:R-:W-:Y:S05]  /*4d00*/  BSYNC B1 ;  /* 0x0000000000017941 */ /* 0x000fea0003800000 */
.L_x_138:
[----:B0-----:R-:W-:Y:S01]  /*4d10*/  @!P4 IMAD R123, R126, R22, R23 ;  /* 0x000000167e7bc224 */ /* 0x001fe200078e0217 */
[----:B------:R-:W-:Y:S01]  /*4d20*/  BSSY B1, `(.L_x_140) ;  /* 0x0000007000017945 */ /* 0x000fe20003800000 */
[----:B------:R-:W-:-:S03]  /*4d30*/  @!P5 IADD3.X R173, R171, UR43, RZ, P6, !PT ;  /* 0x0000002babaddc10 */ /* 0x000fc6000b7fe4ff */
[----:B------:R0:W-:Y:S01]  /*4d40*/  @!P4 STG.E.U8 desc[UR46][R124.64+0x8], R123 ;  /* 0x0000087b7c00c986 */ /* 0x0001e2000c10112e */
[----:B------:R-:W-:Y:S05]  /*4d50*/  @P5 BRA `(.L_x_141) ;  /* 0x00000000000c5947 */ /* 0x000fea0003800000 */
[----:B------:R-:W3:Y:S02]  /*4d60*/  LDG.E.U8 R18, desc[UR46][R120.64+0x9] ;  /* 0x0000092e78127981 */ /* 0x000ee4000c1e1100 */
[----:B---3--:R-:W-:-:S05]  /*4d70*/  PRMT R20, R18, 0x8880, RZ ;  /* 0x0000888012147816 */ /* 0x008fca00000000ff */
[----:B------:R-:W-:-:S07]  /*4d80*/  IMAD R23, R20, R19, RZ ;  /* 0x0000001314177224 */ /* 0x000fce00078e02ff */
.L_x_141:
[----:B------:R-:W-:Y:S05]  /*4d90*/  BSYNC B1 ;  /* 0x0000000000017941 */ /* 0x000fea0003800000 */
.L_x_140:
        /* <DEDUP_REMOVED lines=8> */
[----:B------:R-:W3:Y:S02]  /*4e20*/  LDG.E.U8 R18, desc[UR46][R168.64+0x10] ;  /* 0x0000102ea8127981 */ /* 0x000ee4000c1e1100 */
[----:B---3--:R-:W-:-:S05]  /*4e30*/  PRMT R20, R18, 0x8880, RZ ;  /* 0x0000888012147816 */ /* 0x008fca00000000ff */
[----:B------:R-:W-:-:S07]  /*4e40*/  IMAD R23, R20, R19, RZ ;  /* 0x0000001314177224 */ /* 0x000fce00078e02ff */
.L_x_143:
[----:B------:R-:W-:Y:S05]  /*4e50*/  BSYNC B1 ;  /* 0x0000000000017941 */ /* 0x000fea0003800000 */
.L_x_142:
[----:B0-----:R-:W-:Y:S01]  /*4e60*/  @!P4 IMAD R127, R128, R22, R23 ;  /* 0x00000016807fc224 */ /* 0x001fe200078e0217 */
[----:B------:R-:W-:Y:S01]  /*4e70*/  BSSY B1, `(.L_x_144) ;  /* 0x0000008000017945 */ /* 0x000fe20003800000 */
[----:B------:R-:W-:Y:S02]  /*4e80*/  @!P4 IMAD.MOV.U32 R122, RZ, RZ, R170 ;  /* 0x000000ffff7ac224 */ /* 0x000fe400078e00aa */
[----:B------:R-:W-:-:S05]  /*4e90*/  @!P4 IMAD.MOV.U32 R123, RZ, RZ, R171 ;  /* 0x000000ffff7bc224 */ /* 0x000fca00078e00ab */
[----:B------:R0:W-:Y:S01]  /*4ea0*/  @!P4 STG.E.U8 desc[UR46][R122.64+0x10], R127 ;  /* 0x0000107f7a00c986 */ /* 0x0001e2000c10112e */
[----:B------:R-:W-:Y:S05]  /*4eb0*/  @P5 BRA `(.L_x_145) ;  /* 0x00000000000c5947 */ /* 0x000fea0003800000 */
[----:B------:R-:W3:Y:S02]  /*4ec0*/  LDG.E.U8 R18, desc[UR46][R168.64+0x11] ;  /* 0x0000112ea8127981 */ /* 0x000ee4000c1e1100 */
[----:B---3--:R-:W-:-:S05]  /*4ed0*/  PRMT R20, R18, 0x8880, RZ ;  /* 0x0000888012147816 */ /* 0x008fca00000000ff */
[----:B------:R-:W-:-:S07]  /*4ee0*/  IMAD R23, R20, R19, RZ ;  /* 0x0000001314177224 */ /* 0x000fce00078e02ff */
.L_x_145:
[----:B------:R-:W-:Y:S05]  /*4ef0*/  BSYNC B1 ;  /* 0x0000000000017941 */ /* 0x000fea0003800000 */
.L_x_144:
[----:B------:R-:W-:Y:S01]  /*4f00*/  @!P5 IMAD R129, R129, R22, R23 ;  /* 0x000000168181d224 */ /* 0x000fe200078e0217 */
[----:B------:R-:W-:Y:S01]  /*4f10*/  BSSY B1, `(.L_x_146) ;  /* 0x0000009000017945 */ /* 0x000fe20003800000 */
[----:B0-----:R-:W-:Y:S01]  /*4f20*/  @!P5 IMAD.MOV.U32 R122, RZ, RZ, R170 ;  /* 0x000000ffff7ad224 */ /* 0x001fe200078e00aa */
[----:B------:R-:W-:Y:S01]  /*4f30*/  @!P3 IADD3.X R125, R171, UR43, RZ, P6, !PT ;  /* 0x0000002bab7dbc10 */ /* 0x000fe2000b7fe4ff */
[----:B------:R-:W-:-:S05]  /*4f40*/  @!P5 IMAD.MOV.U32 R123, RZ, RZ, R171 ;  /* 0x000000ffff7bd224 */ /* 0x000fca00078e00ab */
[----:B------:R0:W-:Y:S01]  /*4f50*/  @!P5 STG.E.U8 desc[UR46][R122.64+0x11], R129 ;  /* 0x000011817a00d986 */ /* 0x0001e2000c10112e */
[----:B------:R-:W-:Y:S05]  /*4f60*/  @P3 BRA `(.L_x_147) ;  /* 0x00000000000c3947 */ /* 0x000fea0003800000 */
[----:B------:R-:W3:Y:S02]  /*4f70*/  LDG.E.U8 R18, desc[UR46][R120.64+0x10] ;  /* 0x0000102e78127981 */ /* 0x000ee4000c1e1100 */
[----:B---3--:R-:W-:-:S05]  /*4f80*/  PRMT R20, R18, 0x8880, RZ ;  /* 0x0000888012147816 */ /* 0x008fca00000000ff */
[----:B------:R-:W-:-:S07]  /*4f90*/  IMAD R23, R20, R19, RZ ;  /* 0x0000001314177224 */ /* 0x000fce00078e02ff */
.L_x_147:
[----:B------:R-:W-:Y:S05]  /*4fa0*/  BSYNC B1 ;  /* 0x0000000000017941 */ /* 0x000fea0003800000 */
.L_x_146:
[----:B------:R-:W-:Y:S01]  /*4fb0*/  @!P3 IMAD R127, R130, R22, R23 ;  /* 0x00000016827fb224 */ /* 0x000fe200078e0217 */
[----:B0-----:R-:W-:Y:S01]  /*4fc0*/  @!P1 IADD3 R122, P5, R170, UR44, RZ ;  /* 0x0000002caa7a9c10 */ /* 0x001fe2000ffbe0ff */
        /* <DEDUP_REMOVED lines=8> */
[----:B------:R-:W3:Y:S02]  /*5050*/  LDG.E.U8 R18, desc[UR46][R120.64+0x11] ;  /* 0x0000112e78127981 */ /* 0x000ee4000c1e1100 */
[----:B---3--:R-:W-:-:S05]  /*5060*/  PRMT R20, R18, 0x8880, RZ ;  /* 0x0000888012147816 */ /* 0x008fca00000000ff */
[----:B------:R-:W-:-:S07]  /*5070*/  IMAD R23, R20, R19, RZ ;  /* 0x0000001314177224 */ /* 0x000fce00078e02ff */
.L_x_149:
[----:B------:R-:W-:Y:S05]  /*5080*/  BSYNC B1 ;  /* 0x0000000000017941 */ /* 0x000fea0003800000 */
.L_x_148:
[----:B------:R-:W-:Y:S01]  /*5090*/  @!P1 IMAD R131, R131, R22, R23 ;  /* 0x0000001683839224 */ /* 0x000fe200078e0217 */
[----:B------:R-:W-:Y:S04]  /*50a0*/  BSSY B1, `(.L_x_150) ;  /* 0x0000006000017945 */ /* 0x000fe80003800000 */
[----:B------:R1:W-:Y:S01]  /*50b0*/  @!P1 STG.E.U8 desc[UR46][R122.64+0x11], R131 ;  /* 0x000011837a009986 */ /* 0x0003e2000c10112e */
[----:B------:R-:W-:Y:S05]  /*50c0*/  @P6 BRA `(.L_x_151) ;  /* 0x00000000000c6947 */ /* 0x000fea0003800000 */
[----:B------:R-:W3:Y:S02]  /*50d0*/  LDG.E.U8 R18, desc[UR46][R168.64+0x18] ;  /* 0x0000182ea8127981 */ /* 0x000ee4000c1e1100 */
[----:B---3--:R-:W-:-:S05]  /*50e0*/  PRMT R20, R18, 0x8880, RZ ;  /* 0x0000888012147816 */ /* 0x008fca00000000ff */
[----:B------:R-:W-:-:S07]  /*50f0*/  IMAD R23, R20, R19, RZ ;  /* 0x0000001314177224 */ /* 0x000fce00078e02ff */
.L_x_151:
[----:B------:R-:W-:Y:S05]  /*5100*/  BSYNC B1 ;  /* 0x0000000000017941 */ /* 0x000fea0003800000 */
.L_x_150:
[----:B0-----:R-:W-:Y:S01]  /*5110*/  @!P6 IMAD R125, R132, R22, R23 ;  /* 0x00000016847de224 */ /* 0x001fe200078e0217 */
[----:B------:R-:W-:Y:S01]  /*5120*/  BSSY B1, `(.L_x_152) ;  /* 0x0000008000017945 */ /* 0x000fe20003800000 */
[----:B-1----:R-:W-:Y:S02]  /*5130*/  @!P6 IMAD.MOV.U32 R122, RZ, RZ, R170 ;  /* 0x000000ffff7ae224 */ /* 0x002fe400078e00aa */
[----:B------:R-:W-:-:S05]  /*5140*/  @!P6 IMAD.MOV.U32 R123, RZ, RZ, R171 ;  /* 0x000000ffff7be224 */ /* 0x000fca00078e00ab */
[----:B------:R0:W-:Y:S01]  /*5150*/  @!P6 STG.E.U8 desc[UR46][R122.64+0x18], R125 ;  /* 0x0000187d7a00e986 */ /* 0x0001e2000c10112e */
[----:B------:R-:W-:Y:S05]  /*5160*/  @P3 BRA `(.L_x_153) ;  /* 0x00000000000c3947 */ /* 0x000fea0003800000 */
[----:B------:R-:W3:Y:S02]  /*5170*/  LDG.E.U8 R18, desc[UR46][R168.64+0x19] ;  /* 0x0000192ea8127981 */ /* 0x000ee4000c1e1100 */
[----:B---3--:R-:W-:-:S05]  /*5180*/  PRMT R20, R18, 0x8880, RZ ;  /* 0x0000888012147816 */ /* 0x008fca00000000ff */
[----:B------:R-:W-:-:S07]  /*5190*/  IMAD R23, R20, R19, RZ ;  /* 0x0000001314177224 */ /* 0x000fce00078e02ff */
.L_x_153:
[----:B------:R-:W-:Y:S05]  /*51a0*/  BSYNC B1 ;  /* 0x0000000000017941 */ /* 0x000fea0003800000 */
.L_x_152:
[----:B------:R-:W-:Y:S01]  /*51b0*/  @!P3 IMAD R133, R133, R22, R23 ;  /* 0x000000168585b224 */ /* 0x000fe200078e0217 */
[----:B------:R-:W-:Y:S01]  /*51c0*/  BSSY B1, `(.L_x_154) ;  /* 0x000000c000017945 */ /* 0x000fe20003800000 */
[----:B0-----:R-:W-:Y:S01]  /*51d0*/  @!P3 IMAD.MOV.U32 R122, RZ, RZ, R170 ;  /* 0x000000ffff7ab224 */ /* 0x001fe200078e00aa */
        /* <DEDUP_REMOVED lines=10> */
.L_x_155:
[----:B------:R-:W-:Y:S05]  /*5280*/  BSYNC B1 ;  /* 0x0000000000017941 */ /* 0x000fea0003800000 */
.L_x_154:
        /* <DEDUP_REMOVED lines=8> */
.L_x_157:
[----:B------:R-:W-:Y:S05]  /*5310*/  BSYNC B1 ;  /* 0x0000000000017941 */ /* 0x000fea0003800000 */
.L_x_156:
        /* <DEDUP_REMOVED lines=11> */
.L_x_159:
[----:B------:R-:W-:Y:S05]  /*53d0*/  BSYNC B1 ;  /* 0x0000000000017941 */ /* 0x000fea0003800000 */
.L_x_158:
        /* <DEDUP_REMOVED lines=9> */
.L_x_161:
[----:B------:R-:W-:Y:S05]  /*5470*/  BSYNC B1 ;  /* 0x0000000000017941 */ /* 0x000fea0003800000 */
.L_x_160:
        /* <DEDUP_REMOVED lines=10> */
.L_x_163:
[----:B------:R-:W-:Y:S05]  /*5520*/  BSYNC B1 ;  /* 0x0000000000017941 */ /* 0x000fea0003800000 */
.L_x_162:
        /* <DEDUP_REMOVED lines=13> */
.L_x_165:
[----:B------:R-:W-:Y:S05]  /*5600*/  BSYNC B1 ;  /* 0x0000000000017941 */ /* 0x000fea0003800000 */
.L_x_164:
[----:B------:R-:W-:Y:S01]  /*5610*/  @!P3 IMAD R139, R139, R22, R23 ;  /* 0x000000168b8bb224 */ /* 0x000fe200078e0217 */
[----:B------:R-:W-:Y:S04]  /*5620*/  BSSY B1, `(.L_x_166) ;  /* 0x0000006000017945 */ /* 0x000fe80003800000 */
[----:B------:R1:W-:Y:S01]  /*5630*/  @!P3 STG.E.U8 desc[UR46][R122.64+0x21], R139 ;  /* 0x0000218b7a00b986 */ /* 0x0003e2000c10112e */
[----:B------:R-:W-:Y:S05]  /*5640*/  @P6 BRA `(.L_x_167) ;  /* 0x00000000000c6947 */ /* 0x000fea0003800000 */
[----:B------:R-:W3:Y:S02]  /*5650*/  LDG.E.U8 R18, desc[UR46][R168.64+0x28] ;  /* 0x0000282ea8127981 */ /* 0x000ee4000c1e1100 */
[----:B---3--:R-:W-:-:S05]  /*5660*/  PRMT R20, R18, 0x8880, RZ ;  /* 0x0000888012147816 */ /* 0x008fca00000000ff */
[----:B------:R-:W-:-:S07]  /*5670*/  IMAD R23, R20, R19, RZ ;  /* 0x0000001314177224 */ /* 0x000fce00078e02ff */
.L_x_167:
[----:B------:R-:W-:Y:S05]  /*5680*/  BSYNC B1 ;  /* 0x0000000000017941 */ /* 0x000fea0003800000 */
.L_x_166:
        /* <DEDUP_REMOVED lines=9> */
.L_x_169:
[----:B------:R-:W-:Y:S05]  /*5720*/  BSYNC B1 ;  /* 0x0000000000017941 */ /* 0x000fea0003800000 */
.L_x_168:
        /* <DEDUP_REMOVED lines=13> */
.L_x_171:
[----:B------:R-:W-:Y:S05]  /*5800*/  BSYNC B1 ;  /* 0x0000000000017941 */ /* 0x000fea0003800000 */
.L_x_170:
        /* <DEDUP_REMOVED lines=8> */
.L_x_173:
[----:B------:R-:W-:Y:S05]  /*5890*/  BSYNC B1 ;  /* 0x0000000000017941 */ /* 0x000fea0003800000 */
.L_x_172:
        /* <DEDUP_REMOVED lines=11> */
.L_x_175:
[----:B------:R-:W-:Y:S05]  /*5950*/  BSYNC B1 ;  /* 0x0000000000017941 */ /* 0x000fea0003800000 */
.L_x_174:
        /* <DEDUP_REMOVED lines=9> */
.L_x_177:
[----:B------:R-:W-:Y:S05]  /*59f0*/  BSYNC B1 ;  /* 0x0000000000017941 */ /* 0x000fea0003800000 */
.L_x_176:
        /* <DEDUP_REMOVED lines=10> */
.L_x_179:
[----:B------:R-:W-:Y:S05]  /*5aa0*/  BSYNC B1 ;  /* 0x0000000000017941 */ /* 0x000fea0003800000 */
.L_x_178:
        /* <DEDUP_REMOVED lines=13> */
.L_x_181:
[----:B------:R-:W-:Y:S05]  /*5b80*/  BSYNC B1 ;  /* 0x0000000000017941 */ /* 0x000fea0003800000 */
.L_x_180:
[----:B------:R-:W-:Y:S01]  /*5b90*/  @!P1 IMAD R147, R147, R22, R23 ;  /* 0x0000001693939224 */ /* 0x000fe200078e0217 */
[----:B------:R-:W-:Y:S04]  /*5ba0*/  BSSY B1, `(.L_x_182) ;  /* 0x0000006000017945 */ /* 0x000fe80003800000 */
[----:B------:R1:W-:Y:S01]  /*5bb0*/  @!P1 STG.E.U8 desc[UR46][R122.64+0x31], R147 ;  /* 0x000031937a009986 */ /* 0x0003e2000c10112e */
[----:B------:R-:W-:Y:S05]  /*5bc0*/  @P6 BRA `(.L_x_183) ;  /* 0x00000000000c6947 */ /* 0x000fea0003800000 */
[----:B------:R-:W3:Y:S02]  /*5bd0*/  LDG.E.U8 R18, desc[UR46][R168.64+0x38] ;  /* 0x0000382ea8127981 */ /* 0x000ee4000c1e1100 */
[----:B---3--:R-:W-:-:S05]  /*5be0*/  PRMT R20, R18, 0x8880, RZ ;  /* 0x0000888012147816 */ /* 0x008fca00000000ff */
[----:B------:R-:W-:-:S07]  /*5bf0*/  IMAD R23, R20, R19, RZ ;  /* 0x0000001314177224 */ /* 0x000fce00078e02ff */
.L_x_183:
[----:B------:R-:W-:Y:S05]  /*5c00*/  BSYNC B1 ;  /* 0x0000000000017941 */ /* 0x000fea0003800000 */
.L_x_182:
        /* <DEDUP_REMOVED lines=9> */
.L_x_185:
[----:B------:R-:W-:Y:S05]  /*5ca0*/  BSYNC B1 ;  /* 0x0000000000017941 */ /* 0x000fea0003800000 */
.L_x_184:
        /* <DEDUP_REMOVED lines=13> */
.L_x_187:
[----:B------:R-:W-:Y:S05]  /*5d80*/  BSYNC B1 ;  /* 0x0000000000017941 */ /* 0x000fea0003800000 */
.L_x_186:
        /* <DEDUP_REMOVED lines=8> */
.L_x_189:
[----:B------:R-:W-:Y:S05]  /*5e10*/  BSYNC B1 ;  /* 0x0000000000017941 */ /* 0x000fea0003800000 */
.L_x_188:
        /* <DEDUP_REMOVED lines=11> */
.L_x_191:
[----:B------:R-:W-:Y:S05]  /*5ed0*/  BSYNC B1 ;  /* 0x0000000000017941 */ /* 0x000fea0003800000 */
.L_x_190:
        /* <DEDUP_REMOVED lines=9> */
.L_x_193:
[----:B------:R-:W-:Y:S05]  /*5f70*/  BSYNC B1 ;  /* 0x0000000000017941 */ /* 0x000fea0003800000 */
.L_x_192:
        /* <DEDUP_REMOVED lines=10> */
.L_x_195:
[----:B------:R-:W-:Y:S05]  /*6020*/  BSYNC B1 ;  /* 0x0000000000017941 */ /* 0x000fea0003800000 */
.L_x_194:
        /* <DEDUP_REMOVED lines=13> */
.L_x_197:
[----:B------:R-:W-:Y:S05]  /*6100*/  BSYNC B1 ;  /* 0x0000000000017941 */ /* 0x000fea0003800000 */
.L_x_196:
[----:B------:R-:W-:Y:S01]  /*6110*/  @!P5 IMAD R155, R155, R22, R23 ;  /* 0x000000169b9bd224 */ /* 0x000fe200078e0217 */
[----:B------:R-:W-:Y:S04]  /*6120*/  BSSY B1, `(.L_x_198) ;  /* 0x0000006000017945 */ /* 0x000fe80003800000 */
[----:B------:R1:W-:Y:S01]  /*6130*/  @!P5 STG.E.U8 desc[UR46][R122.64+0x41], R155 ;  /* 0x0000419b7a00d986 */ /* 0x0003e2000c10112e */
[----:B------:R-:W-:Y:S05]  /*6140*/  @P6 BRA `(.L_x_199) ;  /* 0x00000000000c6947 */ /* 0x000fea0003800000 */
[----:B------:R-:W3:Y:S02]  /*6150*/  LDG.E.U8 R18, desc[UR46][R168.64+0x48] ;  /* 0x0000482ea8127981 */ /* 0x000ee4000c1e1100 */
[----:B---3--:R-:W-:-:S05]  /*6160*/  PRMT R20, R18, 0x8880, RZ ;  /* 0x0000888012147816 */ /* 0x008fca00000000ff */
[----:B------:R-:W-:-:S07]  /*6170*/  IMAD R23, R20, R19, RZ ;  /* 0x0000001314177224 */ /* 0x000fce00078e02ff */
.L_x_199:
[----:B------:R-:W-:Y:S05]  /*6180*/  BSYNC B1 ;  /* 0x0000000000017941 */ /* 0x000fea0003800000 */
.L_x_198:
        /* <DEDUP_REMOVED lines=9> */
.L_x_201:
[----:B------:R-:W-:Y:S05]  /*6220*/  BSYNC B1 ;  /* 0x0000000000017941 */ /* 0x000fea0003800000 */
.L_x_200:
[----:B------:R-:W-:Y:S01]  /*6230*/  @!P3 IMAD R157, R157, R22, R23 ;  /* 0x000000169d9db224 */ /* 0x000fe200078e0217 */
[----:B------:R-:W-:Y:S01]  /*6240*/  @!P1 IADD3 R124, P6, R170, UR44, RZ ;  /* 0x0000002caa7c9c10 */ /* 0x000fe2000ffde0ff */
[----:B0-----:R-:W-:Y:S01]  /*6250*/  @!P3 IMAD.MOV.U32 R122, RZ, RZ, R170 ;  /* 0x000000ffff7ab224 */ /* 0x001fe200078e00aa */
[----:B------:R-:W-:Y:S01]  /*6260*/  BSSY B1, `(.L_x_202) ;  /* 0x000000b000017945 */ /* 0x000fe20003800000 */
[----:B------:R-:W-:Y:S01]  /*6270*/  @!P3 IMAD.MOV.U32 R123, RZ, RZ, R171 ;  /* 0x000000ffff7bb224 */ /* 0x000fe200078e00ab */
[----:B------:R-:W-:Y:S02]  /*6280*/  @!P1 IADD3.X R125, R171, UR43, RZ, P6, !PT ;  /* 0x0000002bab7d9c10 */ /* 0x000fe4000b7fe4ff */
[C---:B------:R-:W-:Y:S02]  /*6290*/  ISETP.LT.OR P5, PT, R3.reuse, 0x51, !P2 ;  /* 0x000000510300780c */ /* 0x040fe400057a1670 */
[----:B------:R0:W-:Y:S01]  /*62a0*/  @!P3 STG.E.U8 desc[UR46][R122.64+0x49], R157 ;  /* 0x0000499d7a00b986 */ /* 0x0001e2000c10112e */
[----:B------:R-:W-:-:S02]  /*62b0*/  ISETP.LT.OR P3, PT, R3, 0x51, !P0 ;  /* 0x000000510300780c */ /* 0x000fc40004761670 */
[----:B------:R-:W-:Y:S01]  /*62c0*/  @!P4 IADD3 R126, P6, R170, UR44, RZ ;  /* 0x0000002caa7ecc10 */ /* 0x000fe2000ffde0ff */
[----:B------:R-:W-:-:S12]  /*62d0*/  @P1 BRA `(.L_x_203) ;  /* 0x00000000000c1947 */ /* 0x000fd80003800000 */
[----:B------:R-:W3:Y:S02]  /*62e0*/  LDG.E.U8 R18, desc[UR46][R120.64+0x48] ;  /* 0x0000482e78127981 */ /* 0x000ee4000c1e1100 */
[----:B---3--:R-:W-:-:S05]  /*62f0*/  PRMT R20, R18, 0x8880, RZ ;  /* 0x0000888012147816 */ /* 0x008fca00000000ff */
[----:B------:R-:W-:-:S07]  /*6300*/  IMAD R23, R20, R19, RZ ;  /* 0x0000001314177224 */ /* 0x000fce00078e02ff */
.L_x_203:
[----:B------:R-:W-:Y:S05]  /*6310*/  BSYNC B1 ;  /* 0x0000000000017941 */ /* 0x000fea0003800000 */
.L_x_202:
        /* <DEDUP_REMOVED lines=8> */
.L_x_205:
[----:B------:R-:W-:Y:S05]  /*63a0*/  BSYNC B1 ;  /* 0x0000000000017941 */ /* 0x000fea0003800000 */
.L_x_204:
[----:B------:R-:W-:Y:S01]  /*63b0*/  @!P4 IMAD R159, R159, R22, R23 ;  /* 0x000000169f9fc224 */ /* 0x000fe200078e0217 */
[----:B------:R-:W-:Y:S04]  /*63c0*/  BSSY B1, `(.L_x_206) ;  /* 0x0000006000017945 */ /* 0x000fe80003800000 */
[----:B------:R1:W-:Y:S01]  /*63d0*/  @!P4 STG.E.U8 desc[UR46][R126.64+0x49], R159 ;  /* 0x0000499f7e00c986 */ /* 0x0003e2000c10112e */
[----:B------:R-:W-:Y:S05]  /*63e0*/  @P3 BRA `(.L_x_207) ;  /* 0x00000000000c3947 */ /* 0x000fea0003800000 */
[----:B------:R-:W3:Y:S02]  /*63f0*/  LDG.E.U8 R18, desc[UR46][R168.64+0x50] ;  /* 0x0000502ea8127981 */ /* 0x000ee4000c1e1100 */
[----:B---3--:R-:W-:-:S05]  /*6400*/  PRMT R20, R18, 0x8880, RZ ;  /* 0x0000888012147816 */ /* 0x008fca00000000ff */
[----:B------:R-:W-:-:S07]  /*6410*/  IMAD R23, R20, R19, RZ ;  /* 0x0000001314177224 */ /* 0x000fce00078e02ff */
.L_x_207:
[----:B------:R-:W-:Y:S05]  /*6420*/  BSYNC B1 ;  /* 0x0000000000017941 */ /* 0x000fea0003800000 */
.L_x_206:
[----:B-1----:R-:W-:Y:S01]  /*6430*/  @!P3 IMAD R127, R160, R22, R23 ;  /* 0x00000016a07fb224 */ /* 0x002fe200078e0217 */
[----:B------:R-:W-:Y:S01]  /*6440*/  BSSY B1, `(.L_x_208) ;  /* 0x000000c000017945 */ /* 0x000fe20003800000 */
[----:B------:R-:W-:Y:S01]  /*6450*/  @!P3 IMAD.MOV.U32 R122, RZ, RZ, R170 ;  /* 0x000000ffff7ab224 */ /* 0x000fe200078e00aa */
[----:B------:R-:W-:Y:S01]  /*6460*/  ISETP.GE.AND P1, PT, R0, 0x101, PT ;  /* 0x000001010000780c */ /* 0x000fe20003f26270 */
[----:B0-----:R-:W-:Y:S01]  /*6470*/  @!P3 IMAD.MOV.U32 R123, RZ, RZ, R171 ;  /* 0x000000ffff7bb224 */ /* 0x001fe200078e00ab */
[C---:B------:R-:W-:Y:S02]  /*6480*/  ISETP.LT.OR P4, PT, R3.reuse, 0x52, !P2 ;  /* 0x000000520300780c */ /* 0x040fe40005781670 */
[----:B------:R-:W-:Y:S02]  /*6490*/  @!P5 IADD3 R124, P6, R170, UR44, RZ ;  /* 0x0000002caa7cdc10 */ /* 0x000fe4000ffde0ff */
[----:B------:R0:W-:Y:S01]  /*64a0*/  @!P3 STG.E.U8 desc[UR46][R122.64+0x50], R127 ;  /* 0x0000507f7a00b986 */ /* 0x0001e2000c10112e */
[----:B------:R-:W-:-:S13]  /*64b0*/  ISETP.LT.OR P3, PT, R3, 0x52, !P0 ;  /* 0x000000520300780c */ /* 0x000fda0004761670 */
[----:B0-----:R-:W-:Y:S05]  /*64c0*/  @P3 BRA `(.L_x_209) ;  /* 0x00000000000c3947 */ /* 0x001fea0003800000 */
[----:B------:R-:W3:Y:S02]  /*64d0*/  LDG.E.U8 R18, desc[UR46][R168.64+0x51] ;  /* 0x0000512ea8127981 */ /* 0x000ee4000c1e1100 */
[----:B---3--:R-:W-:-:S05]  /*64e0*/  PRMT R20, R18, 0x8880, RZ ;  /* 0x0000888012147816 */ /* 0x008fca00000000ff */
[----:B------:R-:W-:-:S07]  /*64f0*/  IMAD R23, R20, R19, RZ ;  /* 0x0000001314177224 */ /* 0x000fce00078e02ff */
.L_x_209:
[----:B------:R-:W-:Y:S05]  /*6500*/  BSYNC B1 ;  /* 0x0000000000017941 */ /* 0x000fea0003800000 */
.L_x_208:
[----:B------:R-:W-:Y:S01]  /*6510*/  @!P3 IMAD R161, R161, R22, R23 ;  /* 0x00000016a1a1b224 */ /* 0x000fe200078e0217 */
[----:B------:R-:W-:Y:S01]  /*6520*/  BSSY B1, `(.L_x_210) ;  /* 0x0000009000017945 */ /* 0x000fe20003800000 */
[----:B------:R-:W-:Y:S01]  /*6530*/  @!P3 IMAD.MOV.U32 R122, RZ, RZ, R170 ;  /* 0x000000ffff7ab224 */ /* 0x000fe200078e00aa */
[----:B------:R-:W-:Y:S01]  /*6540*/  @!P5 IADD3.X R125, R171, UR43, RZ, P6, !PT ;  /* 0x0000002bab7ddc10 */ /* 0x000fe2000b7fe4ff */
[----:B------:R-:W-:-:S05]  /*6550*/  @!P3 IMAD.MOV.U32 R123, RZ, RZ, R171 ;  /* 0x000000ffff7bb224 */ /* 0x000fca00078e00ab */
[----:B------:R0:W-:Y:S01]  /*6560*/  @!P3 STG.E.U8 desc[UR46][R122.64+0x51], R161 ;  /* 0x000051a17a00b986 */ /* 0x0001e2000c10112e */
[----:B------:R-:W-:Y:S05]  /*6570*/  @P5 BRA `(.L_x_211) ;  /* 0x00000000000c5947 */ /* 0x000fea0003800000 */
[----:B------:R-:W3:Y:S02]  /*6580*/  LDG.E.U8 R18, desc[UR46][R120.64+0x50] ;  /* 0x0000502e78127981 */ /* 0x000ee4000c1e1100 */
[----:B---3--:R-:W-:-:S05]  /*6590*/  PRMT R20, R18, 0x8880, RZ ;  /* 0x0000888012147816 */ /* 0x008fca00000000ff */
[----:B------:R-:W-:-:S07]  /*65a0*/  IMAD R23, R20, R19, RZ ;  /* 0x0000001314177224 */ /* 0x000fce00078e02ff */
.L_x_211:
[----:B------:R-:W-:Y:S05]  /*65b0*/  BSYNC B1 ;  /* 0x0000000000017941 */ /* 0x000fea0003800000 */
.L_x_210:
[----:B------:R-:W-:Y:S01]  /*65c0*/  @!P5 IMAD R127, R162, R22, R23 ;  /* 0x00000016a27fd224 */ /* 0x000fe200078e0217 */
[----:B------:R-:W-:Y:S01]  /*65d0*/  BSSY B1, `(.L_x_212) ;  /* 0x000000b000017945 */ /* 0x000fe20003800000 */
[C---:B------:R-:W-:Y:S02]  /*65e0*/  ISETP.LT.OR P3, PT, R3.reuse, 0x59, !P0 ;  /* 0x000000590300780c */ /* 0x040fe40004761670 */
[C---:B------:R-:W-:Y:S01]  /*65f0*/  ISETP.LT.OR P0, PT, R3.reuse, 0x5a, !P0 ;  /* 0x0000005a0300780c */ /* 0x040fe20004701670 */
[----:B------:R1:W-:Y:S01]  /*6600*/  @!P5 STG.E.U8 desc[UR46][R124.64+0x50], R127 ;  /* 0x0000507f7c00d986 */ /* 0x0003e2000c10112e */
[----:B0-----:R-:W-:Y:S02]  /*6610*/  @!P4 IADD3 R122, P5, R170, UR44, RZ ;  /* 0x0000002caa7acc10 */ /* 0x001fe4000ffbe0ff */
[----:B------:R-:W-:Y:S02]  /*6620*/  ISETP.LT.OR P6, PT, R3, 0x59, !P2 ;  /* 0x000000590300780c */ /* 0x000fe400057c1670 */
[----:B------:R-:W-:Y:S01]  /*6630*/  @!P4 IADD3.X R123, R171, UR43, RZ, P5, !PT ;  /* 0x0000002bab7bcc10 */ /* 0x000fe2000affe4ff */
[----:B------:R-:W-:Y:S10]  /*6640*/  @P4 BRA `(.L_x_213) ;  /* 0x00000000000c4947 */ /* 0x000ff40003800000 */
[----:B------:R-:W3:Y:S02]  /*6650*/  LDG.E.U8 R18, desc[UR46][R120.64+0x51] ;  /* 0x0000512e78127981 */ /* 0x000ee4000c1e1100 */
[----:B---3--:R-:W-:-:S05]  /*6660*/  PRMT R20, R18, 0x8880, RZ ;  /* 0x0000888012147816 */ /* 0x008fca00000000ff */
[----:B------:R-:W-:-:S07]  /*6670*/  IMAD R23, R20, R19, RZ ;  /* 0x0000001314177224 */ /* 0x000fce00078e02ff */
.L_x_213:
[----:B------:R-:W-:Y:S05]  /*6680*/  BSYNC B1 ;  /* 0x0000000000017941 */ /* 0x000fea0003800000 */
.L_x_212:
[----:B------:R-:W-:Y:S01]  /*6690*/  @!P4 IMAD R163, R163, R22, R23 ;  /* 0x00000016a3a3c224 */ /* 0x000fe200078e0217 */
[----:B------:R-:W-:Y:S04]  /*66a0*/  BSSY B1, `(.L_x_214) ;  /* 0x0000006000017945 */ /* 0x000fe80003800000 */
[----:B------:R0:W-:Y:S01]  /*66b0*/  @!P4 STG.E.U8 desc[UR46][R122.64+0x51], R163 ;  /* 0x000051a37a00c986 */ /* 0x0001e2000c10112e */
[----:B------:R-:W-:Y:S05]  /*66c0*/  @P3 BRA `(.L_x_215) ;  /* 0x00000000000c3947 */ /* 0x000fea0003800000 */
[----:B------:R-:W3:Y:S02]  /*66d0*/  LDG.E.U8 R18, desc[UR46][R168.64+0x58] ;  /* 0x0000582ea8127981 */ /* 0x000ee4000c1e1100 */
[----:B---3--:R-:W-:-:S05]  /*66e0*/  PRMT R20, R18, 0x8880, RZ ;  /* 0x0000888012147816 */ /* 0x008fca00000000ff */
[----:B------:R-:W-:-:S07]  /*66f0*/  IMAD R23, R20, R19, RZ ;  /* 0x0000001314177224 */ /* 0x000fce00078e02ff */
.L_x_215:
[----:B------:R-:W-:Y:S05]  /*6700*/  BSYNC B1 ;  /* 0x0000000000017941 */ /* 0x000fea0003800000 */
.L_x_214:
[----:B-1----:R-:W-:Y:S01]  /*6710*/  @!P3 IMAD R125, R164, R22, R23 ;  /* 0x00000016a47db224 */ /* 0x002fe200078e0217 */
[----:B------:R-:W-:Y:S01]  /*6720*/  BSSY B1, `(.L_x_216) ;  /* 0x0000008000017945 */ /* 0x000fe20003800000 */
[----:B0-----:R-:W-:Y:S02]  /*6730*/  @!P3 IMAD.MOV.U32 R122, RZ, RZ, R170 ;  /* 0x000000ffff7ab224 */ /* 0x001fe400078e00aa */
[----:B------:R-:W-:-:S05]  /*6740*/  @!P3 IMAD.MOV.U32 R123, RZ, RZ, R171 ;  /* 0x000000ffff7bb224 */ /* 0x000fca00078e00ab */
[----:B------:R0:W-:Y:S01]  /*6750*/  @!P3 STG.E.U8 desc[UR46][R122.64+0x58], R125 ;  /* 0x0000587d7a00b986 */ /* 0x0001e2000c10112e */
[----:B------:R-:W-:Y:S05]  /*6760*/  @P0 BRA `(.L_x_217) ;  /* 0x00000000000c0947 */ /* 0x000fea0003800000 */
[----:B------:R-:W3:Y:S02]  /*6770*/  LDG.E.U8 R18, desc[UR46][R168.64+0x59] ;  /* 0x0000592ea8127981 */ /* 0x000ee4000c1e1100 */
[----:B---3--:R-:W-:-:S05]  /*6780*/  PRMT R20, R18, 0x8880, RZ ;  /* 0x0000888012147816 */ /* 0x008fca00000000ff */
[----:B------:R-:W-:-:S07]  /*6790*/  IMAD R23, R20, R19, RZ ;  /* 0x0000001314177224 */ /* 0x000fce00078e02ff */
.L_x_217:
[----:B------:R-:W-:Y:S05]  /*67a0*/  BSYNC B1 ;  /* 0x0000000000017941 */ /* 0x000fea0003800000 */
.L_x_216:
[----:B------:R-:W-:Y:S01]  /*67b0*/  @!P0 IMAD R165, R165, R22, R23 ;  /* 0x00000016a5a58224 */ /* 0x000fe200078e0217 */
[----:B------:R-:W-:Y:S01]  /*67c0*/  @!P6 IADD3 R124, P4, R170, UR44, RZ ;  /* 0x0000002caa7cec10 */ /* 0x000fe2000ff9e0ff */
[----:B0-----:R-:W-:Y:S01]  /*67d0*/  @!P0 IMAD.MOV.U32 R122, RZ, RZ, R170 ;  /* 0x000000ffff7a8224 */ /* 0x001fe200078e00aa */
[----:B------:R-:W-:Y:S01]  /*67e0*/  BSSY B1, `(.L_x_218) ;  /* 0x000000a000017945 */ /* 0x000fe20003800000 */
[----:B------:R-:W-:Y:S01]  /*67f0*/  @!P0 IMAD.MOV.U32 R123, RZ, RZ, R171 ;  /* 0x000000ffff7b8224 */ /* 0x000fe200078e00ab */
[----:B------:R-:W-:Y:S02]  /*6800*/  IADD3 R131, P3, R21, 0x100, RZ ;  /* 0x0000010015837810 */ /* 0x000fe40007f7e0ff */
[----:B------:R-:W-:Y:S02]  /*6810*/  ISETP.LT.OR P2, PT, R3, 0x5a, !P2 ;  /* 0x0000005a0300780c */ /* 0x000fe40005741670 */
[----:B------:R0:W-:Y:S01]  /*6820*/  @!P0 STG.E.U8 desc[UR46][R122.64+0x59], R165 ;  /* 0x000059a57a008986 */ /* 0x0001e2000c10112e */
[----:B------:R-:W-:Y:S01]  /*6830*/  @!P6 IADD3.X R125, R171, UR43, RZ, P4, !PT ;  /* 0x0000002bab7dec10 */ /* 0x000fe2000a7fe4ff */
[----:B------:R-:W-:Y:S09]  /*6840*/  @P6 BRA `(.L_x_219) ;  /* 0x00000000000c6947 */ /* 0x000ff20003800000 */
[----:B------:R-:W3:Y:S02]  /*6850*/  LDG.E.U8 R18, desc[UR46][R120.64+0x58] ;  /* 0x0000582e78127981 */ /* 0x000ee4000c1e1100 */
[----:B---3--:R-:W-:-:S05]  /*6860*/  PRMT R20, R18, 0x8880, RZ ;  /* 0x0000888012147816 */ /* 0x008fca00000000ff */
[----:B------:R-:W-:-:S07]  /*6870*/  IMAD R23, R20, R19, RZ ;  /* 0x0000001314177224 */ /* 0x000fce00078e02ff */
.L_x_219:
[----:B------:R-:W-:Y:S05]  /*6880*/  BSYNC B1 ;  /* 0x0000000000017941 */ /* 0x000fea0003800000 */
.L_x_218:
[----:B0-----:R-:W-:Y:S01]  /*6890*/  @!P6 IMAD R123, R166, R22, R23 ;  /* 0x00000016a67be224 */ /* 0x001fe200078e0217 */
[----:B------:R-:W-:Y:S01]  /*68a0*/  BSSY B1, `(.L_x_220) ;  /* 0x0000007000017945 */ /* 0x000fe20003800000 */
[----:B------:R-:W-:-:S03]  /*68b0*/  IMAD.X R127, RZ, RZ, UR7, P3 ;  /* 0x00000007ff7f7e24 */ /* 0x000fc600098e06ff */
[----:B------:R0:W-:Y:S01]  /*68c0*/  @!P6 STG.E.U8 desc[UR46][R124.64+0x58], R123 ;  /* 0x0000587b7c00e986 */ /* 0x0001e2000c10112e */
[----:B------:R-:W-:Y:S05]  /*68d0*/  @P2 BRA `(.L_x_221) ;  /* 0x00000000000c2947 */ /* 0x000fea0003800000 */
[----:B------:R-:W3:Y:S02]  /*68e0*/  LDG.E.U8 R18, desc[UR46][R120.64+0x59] ;  /* 0x0000592e78127981 */ /* 0x000ee4000c1e1100 */
[----:B---3--:R-:W-:-:S05]  /*68f0*/  PRMT R20, R18, 0x8880, RZ ;  /* 0x0000888012147816 */ /* 0x008fca00000000ff */
[----:B------:R-:W-:-:S07]  /*6900*/  IMAD R23, R20, R19, RZ ;  /* 0x0000001314177224 */ /* 0x000fce00078e02ff */
.L_x_221:
[----:B------:R-:W-:Y:S05]  /*6910*/  BSYNC B1 ;  /* 0x0000000000017941 */ /* 0x000fea0003800000 */
.L_x_220:
[----:B0-----:R-:W-:Y:S01]  /*6920*/  @!P2 IADD3 R124, P5, R170, UR44, RZ ;  /* 0x0000002caa7cac10 */ /* 0x001fe2000ffbe0ff */
[----:B------:R-:W-:Y:S01]  /*6930*/  @!P2 IMAD R167, R167, R22, R23 ;  /* 0x00000016a7a7a224 */ /* 0x000fe200078e0217 */
[----:B------:R-:W-:Y:S01]  /*6940*/  ISETP.LT.OR P4, PT, R3, 0x1, !P1 ;  /* 0x000000010300780c */ /* 0x000fe20004f81670 */
[----:B------:R-:W-:Y:S01]  /*6950*/  IMAD.U32 R123, RZ, RZ, UR10 ;  /* 0x0000000aff7b7e24 */ /* 0x000fe2000f8e00ff */
[----:B------:R-:W-:Y:S01]  /*6960*/  @!P2 IADD3.X R125, R171, UR43, RZ, P5, !PT ;  /* 0x0000002bab7dac10 */ /* 0x000fe2000affe4ff */
[-C--:B------:R-:W-:Y:S01]  /*6970*/  IMAD R20, R127, R12.reuse, RZ ;  /* 0x0000000c7f147224 */ /* 0x080fe200078e02ff */
[----:B------:R-:W-:Y:S01]  /*6980*/  BSSY B1, `(.L_x_222) ;  /* 0x000000e000017945 */ /* 0x000fe20003800000 */
[----:B------:R-:W-:Y:S01]  /*6990*/  IMAD.WIDE.U32 R120, R131, R12, R6 ;  /* 0x0000000c83787225 */ /* 0x000fe200078e0006 */
[----:B------:R-:W-:Y:S01]  /*69a0*/  LEA R122, P3, R123, R4, 0x8 ;  /* 0x000000047b7a7211 */ /* 0x000fe200078640ff */
[----:B------:R0:W-:Y:S02]  /*69b0*/  @!P2 STG.E.U8 desc[UR46][R124.64+0x59], R167 ;  /* 0x000059a77c00a986 */ /* 0x0001e4000c10112e */
[----:B------:R-:W-:Y:S01]  /*69c0*/  IMAD.U32 R133, RZ, RZ, UR10 ;  /* 0x0000000aff857e24 */ /* 0x000fe2000f8e00ff */
[----:B------:R-:W-:Y:S01]  /*69d0*/  IADD3 R120, P0, R120, R10, RZ ;  /* 0x0000000a78787210 */ /* 0x000fe20007f1e0ff */
[----:B------:R-:W-:-:S02]  /*69e0*/  IMAD.U32 R126, RZ, RZ, UR11 ;  /* 0x0000000bff7e7e24 */ /* 0x000fc4000f8e00ff */
[----:B------:R-:W-:-:S03]  /*69f0*/  IMAD R129, R131, R13, R20 ;  /* 0x0000000d83817224 */ /* 0x000fc600078e0214 */
[----:B------:R-:W-:Y:S02]  /*6a00*/  LEA.HI.X R123, R133, R5, R126, 0x8, P3 ;  /* 0x00000005857b7211 */ /* 0x000fe400018f447e */
[----:B------:R-:W-:Y:S01]  /*6a10*/  IADD3.X R121, R11, R121, R129, P0, !PT ;  /* 0x000000790b797210 */ /* 0x000fe200007fe481 */
[----:B0-----:R-:W-:Y:S06]  /*6a20*/  @P4 BRA `(.L_x_223) ;  /* 0x00000000000c4947 */ /* 0x001fec0003800000 */
[----:B------:R-:W3:Y:S02]  /*6a30*/  LDG.E.U8 R18, desc[UR46][R120.64] ;  /* 0x0000002e78127981 */ /* 0x000ee4000c1e1100 */
[----:B---3--:R-:W-:-:S05]  /*6a40*/  PRMT R20, R18, 0x8880, RZ ;  /* 0x0000888012147816 */ /* 0x008fca00000000ff */
[----:B------:R-:W-:-:S07]  /*6a50*/  IMAD R23, R20, R19, RZ ;  /* 0x0000001314177224 */ /* 0x000fce00078e02ff */
.L_x_223:
[----:B------:R-:W-:Y:S05]  /*6a60*/  BSYNC B1 ;  /* 0x0000000000017941 */ /* 0x000fea0003800000 */
.L_x_222:
[----:B------:R-:W-:Y:S01]  /*6a70*/  ISETP.LT.OR P5, PT, R3, 0x2, !P1 ;  /* 0x000000020300780c */ /* 0x000fe20004fa1670 */
        /* <DEDUP_REMOVED lines=9> */
[----:B------:R-:W-:Y:S11]  /*6b10*/  @P5 BRA `(.L_x_225) ;  /* 0x00000000000c5947 */ /* 0x000ff60003800000 */
[----:B------:R-:W3:Y:S02]  /*6b20*/  LDG.E.U8 R18, desc[UR46][R120.64+0x1] ;  /* 0x0000012e78127981 */ /* 0x000ee4000c1e1100 */
[----:B---3--:R-:W-:-:S05]  /*6b30*/  PRMT R20, R18, 0x8880, RZ ;  /* 0x0000888012147816 */ /* 0x008fca00000000ff */
[----:B------:R-:W-:-:S07]  /*6b40*/  IMAD R23, R20, R19, RZ ;  /* 0x0000001314177224 */ /* 0x000fce00078e02ff */
.L_x_225:
[----:B------:R-:W-:Y:S05]  /*6b50*/  BSYNC B1 ;  /* 0x0000000000017941 */ /* 0x000fea0003800000 */
.L_x_224:
[----:B0-----:R-:W-:Y:S01]  /*6b60*/  @!P5 IMAD R127, R73, R22, R23 ;  /* 0x00000016497fd224 */ /* 0x001fe200078e0217 */
[----:B------:R-:W-:Y:S01]  /*6b70*/  IADD3.X R73, R7, R11, R124, P2, P6 ;  /* 0x0000000b07497210 */ /* 0x000fe200017ec47c */
[----:B------:R-:W-:Y:S01]  /*6b80*/  BSSY B1, `(.L_x_226) ;  /* 0x000000a000017945 */ /* 0x000fe20003800000 */
[----:B------:R-:W-:Y:S02]  /*6b90*/  ISETP.LT.OR P2, PT, R3, 0x9, !P0 ;  /* 0x000000090300780c */ /* 0x000fe40004741670 */
[----:B------:R0:W-:Y:S01]  /*6ba0*/  @!P5 STG.E.U8 desc[UR46][R122.64+0x1], R127 ;  /* 0x0000017f7a00d986 */ /* 0x0001e2000c10112e */
[C---:B------:R-:W-:Y:S02]  /*6bb0*/  @!P4 IADD3 R124, P5, R122.reuse, UR44, RZ ;  /* 0x0000002c7a7ccc10 */ /* 0x040fe4000ffbe0ff */
[----:B------:R-:W-:Y:S02]  /*6bc0*/  @!P3 IADD3 R126, P6, R122, UR44, RZ ;  /* 0x0000002c7a7ebc10 */ /* 0x000fe4000ffde0ff */
[----:B------:R-:W-:Y:S01]  /*6bd0*/  @!P4 IADD3.X R125, R123, UR43, RZ, P5, !PT ;  /* 0x0000002b7b7dcc10 */ /* 0x000fe2000affe4ff */
[----:B------:R-:W-:Y:S10]  /*6be0*/  @P4 BRA `(.L_x_227) ;  /* 0x00000000000c4947 */ /* 0x000ff40003800000 */
[----:B------:R-:W3:Y:S02]  /*6bf0*/  LDG.E.U8 R18, desc[UR46][R72.64] ;  /* 0x0000002e48127981 */ /* 0x000ee4000c1e1100 */
[----:B---3--:R-:W-:-:S05]  /*6c00*/  PRMT R20, R18, 0x8880, RZ ;  /* 0x0000888012147816 */ /* 0x008fca00000000ff */
[----:B------:R-:W-:-:S07]  /*6c10*/  IMAD R23, R20, R19, RZ ;  /* 0x0000001314177224 */ /* 0x000fce00078e02ff */
.L_x_227:
[----:B------:R-:W-:Y:S05]  /*6c20*/  BSYNC B1 ;  /* 0x0000000000017941 */ /* 0x000fea0003800000 */
.L_x_226:
[----:B------:R-:W-:Y:S01]  /*6c30*/  @!P4 IMAD R129, R74, R22, R23 ;  /* 0x000000164a81c224 */ /* 0x000fe200078e0217 */
[----:B------:R-:W-:Y:S01]  /*6c40*/  BSSY B1, `(.L_x_228) ;  /* 0x0000007000017945 */ /* 0x000fe20003800000 */
[----:B0-----:R-:W-:-:S03]  /*6c50*/  @!P3 IADD3.X R127, R123, UR43, RZ, P6, !PT ;  /* 0x0000002b7b7fbc10 */ /* 0x001fc6000b7fe4ff */
[----:B------:R0:W-:Y:S01]  /*6c60*/  @!P4 STG.E.U8 desc[UR46][R124.64], R129 ;  /* 0x000000817c00c986 */ /* 0x0001e2000c10112e */
[----:B------:R-:W-:Y:S05]  /*6c70*/  @P3 BRA `(.L_x_229) ;  /* 0x00000000000c3947 */ /* 0x000fea0003800000 */
[----:B------:R-:W3:Y:S02]  /*6c80*/  LDG.E.U8 R18, desc[UR46][R72.64+0x1] ;  /* 0x0000012e48127981 */ /* 0x000ee4000c1e1100 */
[----:B---3--:R-:W-:-:S05]  /*6c90*/  PRMT R20, R18, 0x8880, RZ ;  /* 0x0000888012147816 */ /* 0x008fca00000000ff */
[----:B------:R-:W-:-:S07]  /*6ca0*/  IMAD R23, R20, R19, RZ ;  /* 0x0000001314177224 */ /* 0x000fce00078e02ff */
.L_x_229:
[----:B------:R-:W-:Y:S05]  /*6cb0*/  BSYNC B1 ;  /* 0x0000000000017941 */ /* 0x000fea0003800000 */
.L_x_228:
        /* <DEDUP_REMOVED lines=11> */
.L_x_231:
[----:B------:R-:W-:Y:S05]  /*6d70*/  BSYNC B1 ;  /* 0x0000000000017941 */ /* 0x000fea0003800000 */
.L_x_230:
        /* <DEDUP_REMOVED lines=9> */
.L_x_233:
[----:B------:R-:W-:Y:S05]  /*6e10*/  BSYNC B1 ;  /* 0x0000000000017941 */ /* 0x000fea0003800000 */
.L_x_232:
        /* <DEDUP_REMOVED lines=10> */
.L_x_235:
[----:B------:R-:W-:Y:S05]  /*6ec0*/  BSYNC B1 ;  /* 0x0000000000017941 */ /* 0x000fea0003800000 */
.L_x_234:
[----:B0-----:R-:W-:Y:S01]  /*6ed0*/  @!P2 IMAD R77, R78, R22, R23 ;  /* 0x000000164e4da224 */ /* 0x001fe200078e0217 */
        /* <DEDUP_REMOVED lines=12> */
.L_x_237:
[----:B------:R-:W-:Y:S05]  /*6fa0*/  BSYNC B1 ;  /* 0x0000000000017941 */ /* 0x000fea0003800000 */
.L_x_236:
[----:B------:R-:W-:Y:S01]  /*6fb0*/  @!P3 IMAD R79, R79, R22, R23 ;  /* 0x000000164f4fb224 */ /* 0x000fe200078e0217 */
[----:B------:R-:W-:Y:S04]  /*6fc0*/  BSSY B1, `(.L_x_238) ;  /* 0x0000006000017945 */ /* 0x000fe80003800000 */
[----:B------:R1:W-:Y:S01]  /*6fd0*/  @!P3 STG.E.U8 desc[UR46][R74.64+0x9], R79 ;  /* 0x0000094f4a00b986 */ /* 0x0003e2000c10112e */
[----:B------:R-:W-:Y:S05]  /*6fe0*/  @P6 BRA `(.L_x_239) ;  /* 0x00000000000c6947 */ /* 0x000fea0003800000 */
[----:B------:R-:W3:Y:S02]  /*6ff0*/  LDG.E.U8 R18, desc[UR46][R120.64+0x10] ;  /* 0x0000102e78127981 */ /* 0x000ee4000c1e1100 */
[----:B---3--:R-:W-:-:S05]  /*7000*/  PRMT R20, R18, 0x8880, RZ ;  /* 0x0000888012147816 */ /* 0x008fca00000000ff */
[----:B------:R-:W-:-:S07]  /*7010*/  IMAD R23, R20, R19, RZ ;  /* 0x0000001314177224 */ /* 0x000fce00078e02ff */
.L_x_239:
[----:B------:R-:W-:Y:S05]  /*7020*/  BSYNC B1 ;  /* 0x0000000000017941 */ /* 0x000fea0003800000 */
.L_x_238:
        /* <DEDUP_REMOVED lines=9> */
.L_x_241:
[----:B------:R-:W-:Y:S05]  /*70c0*/  BSYNC B1 ;  /* 0x0000000000017941 */ /* 0x000fea0003800000 */
.L_x_240:
        /* <DEDUP_REMOVED lines=13> */
.L_x_243:
[----:B------:R-:W-:Y:S05]  /*71a0*/  BSYNC B1 ;  /* 0x0000000000017941 */ /* 0x000fea0003800000 */
.L_x_242:
        /* <DEDUP_REMOVED lines=8> */
.L_x_245:
[----:B------:R-:W-:Y:S05]  /*7230*/  BSYNC B1 ;  /* 0x0000000000017941 */ /* 0x000fea0003800000 */
.L_x_244:
        /* <DEDUP_REMOVED lines=11> */
.L_x_247:
[----:B------:R-:W-:Y:S05]  /*72f0*/  BSYNC B1 ;  /* 0x0000000000017941 */ /* 0x000fea0003800000 */
.L_x_246:
        /* <DEDUP_REMOVED lines=9> */
.L_x_249:
[----:B------:R-:W-:Y:S05]  /*7390*/  BSYNC B1 ;  /* 0x0000000000017941 */ /* 0x000fea0003800000 */
.L_x_248:
        /* <DEDUP_REMOVED lines=10> */
.L_x_251:
[----:B------:R-:W-:Y:S05]  /*7440*/  BSYNC B1 ;  /* 0x0000000000017941 */ /* 0x000fea0003800000 */
.L_x_250:
        /* <DEDUP_REMOVED lines=13> */
.L_x_253:
[----:B------:R-:W-:Y:S05]  /*7520*/  BSYNC B1 ;  /* 0x0000000000017941 */ /* 0x000fea0003800000 */
.L_x_252:
[----:B------:R-:W-:Y:S01]  /*7530*/  @!P2 IMAD R87, R87, R22, R23 ;  /* 0x000000165757a224 */ /* 0x000fe200078e0217 */
[----:B------:R-:W-:Y:S04]  /*7540*/  BSSY B1, `(.L_x_254) ;  /* 0x0000006000017945 */ /* 0x000fe80003800000 */
[----:B------:R1:W-:Y:S01]  /*7550*/  @!P2 STG.E.U8 desc[UR46][R74.64+0x19], R87 ;  /* 0x000019574a00a986 */ /* 0x0003e2000c10112e */
[----:B------:R-:W-:Y:S05]  /*7560*/  @P6 BRA `(.L_x_255) ;  /* 0x00000000000c6947 */ /* 0x000fea0003800000 */
[----:B------:R-:W3:Y:S02]  /*7570*/  LDG.E.U8 R18, desc[UR46][R120.64+0x20] ;  /* 0x0000202e78127981 */ /* 0x000ee4000c1e1100 */
[----:B---3--:R-:W-:-:S05]  /*7580*/  PRMT R20, R18, 0x8880, RZ ;  /* 0x0000888012147816 */ /* 0x008fca00000000ff */
[----:B------:R-:W-:-:S07]  /*7590*/  IMAD R23, R20, R19, RZ ;  /* 0x0000001314177224 */ /* 0x000fce00078e02ff */
.L_x_255:
[----:B------:R-:W-:Y:S05]  /*75a0*/  BSYNC B1 ;  /* 0x0000000000017941 */ /* 0x000fea0003800000 */
.L_x_254:
        /* <DEDUP_REMOVED lines=9> */
.L_x_257:
[----:B------:R-:W-:Y:S05]  /*7640*/  BSYNC B1 ;  /* 0x0000000000017941 */ /* 0x000fea0003800000 */
.L_x_256:
        /* <DEDUP_REMOVED lines=13> */
.L_x_259:
[----:B------:R-:W-:Y:S05]  /*7720*/  BSYNC B1 ;  /* 0x0000000000017941 */ /* 0x000fea0003800000 */
.L_x_258:
        /* <DEDUP_REMOVED lines=8> */
.L_x_261:
[----:B------:R-:W-:Y:S05]  /*77b0*/  BSYNC B1 ;  /* 0x0000000000017941 */ /* 0x000fea0003800000 */
.L_x_260:
        /* <DEDUP_REMOVED lines=11> */
.L_x_263:
[----:B------:R-:W-:Y:S05]  /*7870*/  BSYNC B1 ;  /* 0x0000000000017941 */ /* 0x000fea0003800000 */
.L_x_262:
        /* <DEDUP_REMOVED lines=9> */
.L_x_265:
[----:B------:R-:W-:Y:S05]  /*7910*/  BSYNC B1 ;  /* 0x0000000000017941 */ /* 0x000fea0003800000 */
.L_x_264:
        /* <DEDUP_REMOVED lines=10> */
.L_x_267:
[----:B------:R-:W-:Y:S05]  /*79c0*/  BSYNC B1 ;  /* 0x0000000000017941 */ /* 0x000fea0003800000 */
.L_x_266:
        /* <DEDUP_REMOVED lines=13> */
.L_x_269:
[----:B------:R-:W-:Y:S05]  /*7aa0*/  BSYNC B1 ;  /* 0x0000000000017941 */ /* 0x000fea0003800000 */
.L_x_268:
[----:B------:R-:W-:Y:S01]  /*7ab0*/  @!P3 IMAD R95, R95, R22, R23 ;  /* 0x000000165f5fb224 */ /* 0x000fe200078e0217 */
[----:B------:R-:W-:Y:S04]  /*7ac0*/  BSSY B1, `(.L_x_270) ;  /* 0x0000006000017945 */ /* 0x000fe80003800000 */
[----:B------:R1:W-:Y:S01]  /*7ad0*/  @!P3 STG.E.U8 desc[UR46][R74.64+0x29], R95 ;  /* 0x0000295f4a00b986 */ /* 0x0003e2000c10112e */
[----:B------:R-:W-:Y:S05]  /*7ae0*/  @P6 BRA `(.L_x_271) ;  /* 0x00000000000c6947 */ /* 0x000fea0003800000 */
[----:B------:R-:W3:Y:S02]  /*7af0*/  LDG.E.U8 R18, desc[UR46][R120.64+0x30] ;  /* 0x0000302e78127981 */ /* 0x000ee4000c1e1100 */
[----:B---3--:R-:W-:-:S05]  /*7b00*/  PRMT R20, R18, 0x8880, RZ ;  /* 0x0000888012147816 */ /* 0x008fca00000000ff */
[----:B------:R-:W-:-:S07]  /*7b10*/  IMAD R23, R20, R19, RZ ;  /* 0x0000001314177224 */ /* 0x000fce00078e02ff */
.L_x_271:
[----:B------:R-:W-:Y:S05]  /*7b20*/  BSYNC B1 ;  /* 0x0000000000017941 */ /* 0x000fea0003800000 */
.L_x_270:
        /* <DEDUP_REMOVED lines=9> */
.L_x_273:
[----:B------:R-:W-:Y:S05]  /*7bc0*/  BSYNC B1 ;  /* 0x0000000000017941 */ /* 0x000fea0003800000 */
.L_x_272:
        /* <DEDUP_REMOVED lines=13> */
.L_x_275:
[----:B------:R-:W-:Y:S05]  /*7ca0*/  BSYNC B1 ;  /* 0x0000000000017941 */ /* 0x000fea0003800000 */
.L_x_274:
        /* <DEDUP_REMOVED lines=8> */
.L_x_277:
[----:B------:R-:W-:Y:S05]  /*7d30*/  BSYNC B1 ;  /* 0x0000000000017941 */ /* 0x000fea0003800000 */
.L_x_276:
        /* <DEDUP_REMOVED lines=11> */
.L_x_279:
[----:B------:R-:W-:Y:S05]  /*7df0*/  BSYNC B1 ;  /* 0x0000000000017941 */ /* 0x000fea0003800000 */
.L_x_278:
        /* <DEDUP_REMOVED lines=9> */
.L_x_281:
[----:B------:R-:W-:Y:S05]  /*7e90*/  BSYNC B1 ;  /* 0x0000000000017941 */ /* 0x000fea0003800000 */
.L_x_280:
        /* <DEDUP_REMOVED lines=10> */
.L_x_283:
[----:B------:R-:W-:Y:S05]  /*7f40*/  BSYNC B1 ;  /* 0x0000000000017941 */ /* 0x000fea0003800000 */
.L_x_282:
        /* <DEDUP_REMOVED lines=13> */
.L_x_285:
[----:B------:R-:W-:Y:S05]  /*8020*/  BSYNC B1 ;  /* 0x0000000000017941 */ /* 0x000fea0003800000 */
.L_x_284:
[----:B------:R-:W-:Y:S01]  /*8030*/  @!P2 IMAD R103, R103, R22, R23 ;  /* 0x000000166767a224 */ /* 0x000fe200078e0217 */
[----:B------:R-:W-:Y:S04]  /*8040*/  BSSY B1, `(.L_x_286) ;  /* 0x0000006000017945 */ /* 0x000fe80003800000 */
[----:B------:R1:W-:Y:S01]  /*8050*/  @!P2 STG.E.U8 desc[UR46][R74.64+0x39], R103 ;  /* 0x000039674a00a986 */ /* 0x0003e2000c10112e */
[----:B------:R-:W-:Y:S05]  /*8060*/  @P6 BRA `(.L_x_287) ;  /* 0x00000000000c6947 */ /* 0x000fea0003800000 */
[----:B------:R-:W3:Y:S02]  /*8070*/  LDG.E.U8 R18, desc[UR46][R120.64+0x40] ;  /* 0x0000402e78127981 */ /* 0x000ee4000c1e1100 */
[----:B---3--:R-:W-:-:S05]  /*8080*/  PRMT R20, R18, 0x8880, RZ ;  /* 0x0000888012147816 */ /* 0x008fca00000000ff */
[----:B------:R-:W-:-:S07]  /*8090*/  IMAD R23, R20, R19, RZ ;  /* 0x0000001314177224 */ /* 0x000fce00078e02ff */
.L_x_287:
[----:B------:R-:W-:Y:S05]  /*80a0*/  BSYNC B1 ;  /* 0x0000000000017941 */ /* 0x000fea0003800000 */
.L_x_286:
        /* <DEDUP_REMOVED lines=9> */
.L_x_289:
[----:B------:R-:W-:Y:S05]  /*8140*/  BSYNC B1 ;  /* 0x0000000000017941 */ /* 0x000fea0003800000 */
.L_x_288:
        /* <DEDUP_REMOVED lines=13> */
.L_x_291:
[----:B------:R-:W-:Y:S05]  /*8220*/  BSYNC B1 ;  /* 0x0000000000017941 */ /* 0x000fea0003800000 */
.L_x_290:
        /* <DEDUP_REMOVED lines=8> */
.L_x_293:
[----:B------:R-:W-:Y:S05]  /*82b0*/  BSYNC B1 ;  /* 0x0000000000017941 */ /* 0x000fea0003800000 */
.L_x_292:
        /* <DEDUP_REMOVED lines=11> */
.L_x_295:
[----:B------:R-:W-:Y:S05]  /*8370*/  BSYNC B1 ;  /* 0x0000000000017941 */ /* 0x000fea0003800000 */
.L_x_294:
        /* <DEDUP_REMOVED lines=9> */
.L_x_297:
[----:B------:R-:W-:Y:S05]  /*8410*/  BSYNC B1 ;  /* 0x0000000000017941 */ /* 0x000fea0003800000 */
.L_x_296:
        /* <DEDUP_REMOVED lines=10> */
.L_x_299:
[----:B------:R-:W-:Y:S05]  /*84c0*/  BSYNC B1 ;  /* 0x0000000000017941 */ /* 0x000fea0003800000 */
.L_x_298:
        /* <DEDUP_REMOVED lines=12> */
.L_x_301:
[----:B------:R-:W-:Y:S05]  /*8590*/  BSYNC B1 ;  /* 0x0000000000017941 */ /* 0x000fea0003800000 */
.L_x_300:
[----:B------:R-:W-:Y:S01]  /*85a0*/  @!P3 IMAD R111, R111, R22, R23 ;  /* 0x000000166f6fb224 */ /* 0x000fe200078e0217 */
[----:B------:R-:W-:Y:S04]  /*85b0*/  BSSY B1, `(.L_x_302) ;  /* 0x0000006000017945 */ /* 0x000fe80003800000 */
[----:B------:R0:W-:Y:S01]  /*85c0*/  @!P3 STG.E.U8 desc[UR46][R74.64+0x49], R111 ;  /* 0x0000496f4a00b986 */ /* 0x0001e2000c10112e */
[----:B------:R-:W-:Y:S05]  /*85d0*/  @P4 BRA `(.L_x_303) ;  /* 0x00000000000c4947 */ /* 0x000fea0003800000 */
[----:B------:R-:W3:Y:S02]  /*85e0*/  LDG.E.U8 R18, desc[UR46][R120.64+0x50] ;  /* 0x0000502e78127981 */ /* 0x000ee4000c1e1100 */
[----:B---3--:R-:W-:-:S05]  /*85f0*/  PRMT R20, R18, 0x8880, RZ ;  /* 0x0000888012147816 */ /* 0x008fca00000000ff */
[----:B------:R-:W-:-:S07]  /*8600*/  IMAD R23, R20, R19, RZ ;  /* 0x0000001314177224 */ /* 0x000fce00078e02ff */
.L_x_303:
[----:B------:R-:W-:Y:S05]  /*8610*/  BSYNC B1 ;  /* 0x0000000000017941 */ /* 0x000fea0003800000 */
.L_x_302:
        /* <DEDUP_REMOVED lines=9> */
.L_x_305:
[----:B------:R-:W-:Y:S05]  /*86b0*/  BSYNC B1 ;  /* 0x0000000000017941 */ /* 0x000fea0003800000 */
.L_x_304:
[----:B------:R-:W-:Y:S01]  /*86c0*/  IADD3 R85, P4, R21, 0x180, RZ ;  /* 0x0000018015557810 */ /* 0x000fe20007f9e0ff */
[----:B------:R-:W-:Y:S01]  /*86d0*/  @!P6 IMAD R113, R113, R22, R23 ;  /* 0x000000167171e224 */ /* 0x000fe200078e0217 */
[----:B------:R-:W-:Y:S01]  /*86e0*/  BSSY B1, `(.L_x_306) ;  /* 0x000000c000017945 */ /* 0x000fe20003800000 */
[----:B------:R-:W-:Y:S01]  /*86f0*/  @!P6 IMAD.MOV.U32 R20, RZ, RZ, R122 ;  /* 0x000000ffff14e224 */ /* 0x000fe200078e007a */
[C---:B------:R-:W-:Y:S01]  /*8700*/  ISETP.LT.OR P3, PT, R3.reuse, 0x52, !P0 ;  /* 0x000000520300780c */ /* 0x040fe20004761670 */
[----:B------:R-:W-:Y:S01]  /*8710*/  @!P6 IMAD.MOV.U32 R21, RZ, RZ, R123 ;  /* 0x000000ffff15e224 */ /* 0x000fe200078e007b */
[----:B------:R-:W-:-:S04]  /*8720*/  ISETP.LT.OR P2, PT, R3, 0x59, !P1 ;  /* 0x000000590300780c */ /* 0x000fc80004f41670 */
[----:B------:R1:W-:Y:S01]  /*8730*/  @!P6 STG.E.U8 desc[UR46][R20.64+0x51], R113 ;  /* 0x000051711400e986 */ /* 0x0003e2000c10112e */
[----:B0-----:R-:W-:-:S04]  /*8740*/  @!P5 IADD3 R74, P6, R122, UR44, RZ ;  /* 0x0000002c7a4adc10 */ /* 0x001fc8000ffde0ff */
[----:B------:R-:W-:Y:S01]  /*8750*/  @!P5 IADD3.X R75, R123, UR43, RZ, P6, !PT ;  /* 0x0000002b7b4bdc10 */ /* 0x000fe2000b7fe4ff */
[----:B------:R-:W-:Y:S08]  /*8760*/  @P5 BRA `(.L_x_307) ;  /* 0x00000000000c5947 */ /* 0x000ff00003800000 */
[----:B------:R-:W1:Y:S02]  /*8770*/  LDG.E.U8 R18, desc[UR46][R72.64+0x50] ;  /* 0x0000502e48127981 */ /* 0x000e64000c1e1100 */
[----:B-1----:R-:W-:-:S05]  /*8780*/  PRMT R20, R18, 0x8880, RZ ;  /* 0x0000888012147816 */ /* 0x002fca00000000ff */
[----:B------:R-:W-:-:S07]  /*8790*/  IMAD R23, R20, R19, RZ ;  /* 0x0000001314177224 */ /* 0x000fce00078e02ff */
.L_x_307:
[----:B------:R-:W-:Y:S05]  /*87a0*/  BSYNC B1 ;  /* 0x0000000000017941 */ /* 0x000fea0003800000 */
.L_x_306:
[----:B------:R-:W-:Y:S01]  /*87b0*/  @!P5 IMAD R77, R114, R22, R23 ;  /* 0x00000016724dd224 */ /* 0x000fe200078e0217 */
[----:B------:R-:W-:Y:S01]  /*87c0*/  BSSY B1, `(.L_x_308) ;  /* 0x000000b000017945 */ /* 0x000fe20003800000 */
[C---:B------:R-:W-:Y:S02]  /*87d0*/  ISETP.LT.OR P6, PT, R3.reuse, 0x59, !P0 ;  /* 0x000000590300780c */ /* 0x040fe400047c1670 */
[C---:B------:R-:W-:Y:S01]  /*87e0*/  ISETP.LT.OR P1, PT, R3.reuse, 0x5a, !P1 ;  /* 0x0000005a0300780c */ /* 0x040fe20004f21670 */
[----:B------:R0:W-:Y:S01]  /*87f0*/  @!P5 STG.E.U8 desc[UR46][R74.64+0x50], R77 ;  /* 0x0000504d4a00d986 */ /* 0x0001e2000c10112e */
[----:B-1----:R-:W-:Y:S02]  /*8800*/  @!P3 IADD3 R20, P5, R122, UR44, RZ ;  /* 0x0000002c7a14bc10 */ /* 0x002fe4000ffbe0ff */
[----:B------:R-:W-:Y:S02]  /*8810*/  ISETP.LT.OR P0, PT, R3, 0x5a, !P0 ;  /* 0x0000005a0300780c */ /* 0x000fe40004701670 */
[----:B------:R-:W-:Y:S01]  /*8820*/  @!P3 IADD3.X R21, R123, UR43, RZ, P5, !PT ;  /* 0x0000002b7b15bc10 */ /* 0x000fe2000affe4ff */
[----:B------:R-:W-:Y:S10]  /*8830*/  @P3 BRA `(.L_x_309) ;  /* 0x00000000000c3947 */ /* 0x000ff40003800000 */
[----:B------:R-:W0:Y:S02]  /*8840*/  LDG.E.U8 R18, desc[UR46][R72.64+0x51] ;  /* 0x0000512e48127981 */ /* 0x000e24000c1e1100 */
[----:B0-----:R-:W-:-:S05]  /*8850*/  PRMT R74, R18, 0x8880, RZ ;  /* 0x00008880124a7816 */ /* 0x001fca00000000ff */
[----:B------:R-:W-:-:S07]  /*8860*/  IMAD R23, R74, R19, RZ ;  /* 0x000000134a177224 */ /* 0x000fce00078e02ff */
.L_x_309:
[----:B------:R-:W-:Y:S05]  /*8870*/  BSYNC B1 ;  /* 0x0000000000017941 */ /* 0x000fea0003800000 */
.L_x_308:
[----:B------:R-:W-:Y:S01]  /*8880*/  @!P3 IMAD R115, R115, R22, R23 ;  /* 0x000000167373b224 */ /* 0x000fe200078e0217 */
[----:B------:R-:W-:Y:S04]  /*8890*/  BSSY B1, `(.L_x_310) ;  /* 0x0000006000017945 */ /* 0x000fe80003800000 */
[----:B------:R1:W-:Y:S01]  /*88a0*/  @!P3 STG.E.U8 desc[UR46][R20.64+0x51], R115 ;  /* 0x000051731400b986 */ /* 0x0003e2000c10112e */
[----:B------:R-:W-:Y:S05]  /*88b0*/  @P2 BRA `(.L_x_311) ;  /* 0x00000000000c2947 */ /* 0x000fea0003800000 */
[----:B------:R-:W1:Y:S02]  /*88c0*/  LDG.E.U8 R18, desc[UR46][R120.64+0x58] ;  /* 0x0000582e78127981 */ /* 0x000e64000c1e1100 */
[----:B-1----:R-:W-:-:S05]  /*88d0*/  PRMT R20, R18, 0x8880, RZ ;  /* 0x0000888012147816 */ /* 0x002fca00000000ff */
[----:B------:R-:W-:-:S07]  /*88e0*/  IMAD R23, R20, R19, RZ ;  /* 0x0000001314177224 */ /* 0x000fce00078e02ff */
.L_x_311:
[----:B------:R-:W-:Y:S05]  /*88f0*/  BSYNC B1 ;  /* 0x0000000000017941 */ /* 0x000fea0003800000 */
.L_x_310:
[----:B0-----:R-:W-:Y:S01]  /*8900*/  @!P2 IMAD R75, R116, R22, R23 ;  /* 0x00000016744ba224 */ /* 0x001fe200078e0217 */
[----:B------:R-:W-:Y:S01]  /*8910*/  BSSY B1, `(.L_x_312) ;  /* 0x0000008000017945 */ /* 0x000fe20003800000 */
[----:B-1----:R-:W-:Y:S02]  /*8920*/  @!P2 IMAD.MOV.U32 R20, RZ, RZ, R122 ;  /* 0x000000ffff14a224 */ /* 0x002fe400078e007a */
[----:B------:R-:W-:-:S05]  /*8930*/  @!P2 IMAD.MOV.U32 R21, RZ, RZ, R123 ;  /* 0x000000ffff15a224 */ /* 0x000fca00078e007b */
[----:B------:R0:W-:Y:S01]  /*8940*/  @!P2 STG.E.U8 desc[UR46][R20.64+0x58], R75 ;  /* 0x0000584b1400a986 */ /* 0x0001e2000c10112e */
[----:B------:R-:W-:Y:S05]  /*8950*/  @P1 BRA `(.L_x_313) ;  /* 0x00000000000c1947 */ /* 0x000fea0003800000 */
[----:B------:R-:W0:Y:S02]  /*8960*/  LDG.E.U8 R18, desc[UR46][R120.64+0x59] ;  /* 0x0000592e78127981 */ /* 0x000e24000c1e1100 */
[----:B0-----:R-:W-:-:S05]  /*8970*/  PRMT R20, R18, 0x8880, RZ ;  /* 0x0000888012147816 */ /* 0x001fca00000000ff */
[----:B------:R-:W-:-:S07]  /*8980*/  IMAD R23, R20, R19, RZ ;  /* 0x0000001314177224 */ /* 0x000fce00078e02ff */
.L_x_313:
[----:B------:R-:W-:Y:S05]  /*8990*/  BSYNC B1 ;  /* 0x0000000000017941 */ /* 0x000fea0003800000 */
.L_x_312:
[----:B0-----:R-:W-:Y:S01]  /*89a0*/  IMAD.X R21, RZ, RZ, UR7, P4 ;  /* 0x00000007ff157e24 */ /* 0x001fe2000a0e06ff */
[----:B------:R-:W-:Y:S01]  /*89b0*/  ISETP.GE.AND P2, PT, R0, 0x181, PT ;  /* 0x000001810000780c */ /* 0x000fe20003f46270 */
[----:B------:R-:W-:Y:S01]  /*89c0*/  @!P1 IMAD R117, R117, R22, R23 ;  /* 0x0000001675759224 */ /* 0x000fe200078e0217 */
[C---:B------:R-:W-:Y:S01]  /*89d0*/  @!P6 IADD3 R78, P4, R122.reuse, UR44, RZ ;  /* 0x0000002c7a4eec10 */ /* 0x040fe2000ff9e0ff */
[----:B------:R-:W-:Y:S01]  /*89e0*/  @!P1 IMAD.MOV.U32 R76, RZ, RZ, R122 ;  /* 0x000000ffff4c9224 */ /* 0x000fe200078e007a */
[----:B------:R-:W-:Y:S01]  /*89f0*/  BSSY B1, `(.L_x_314) ;  /* 0x000000e000017945 */ /* 0x000fe20003800000 */
[----:B------:R-:W-:Y:S01]  /*8a00*/  @!P1 IMAD.MOV.U32 R77, RZ, RZ, R123 ;  /* 0x000000ffff4d9224 */ /* 0x000fe200078e007b */
[----:B------:R-:W-:Y:S01]  /*8a10*/  @!P0 IADD3 R80, P5, R122, UR44, RZ ;  /* 0x0000002c7a508c10 */ /* 0x000fe2000ffbe0ff */
[-C--:B------:R-:W-:Y:S01]  /*8a20*/  IMAD.WIDE.U32 R74, R85, R12.reuse, R6 ;  /* 0x0000000c554a7225 */ /* 0x080fe200078e0006 */
[----:B------:R-:W-:Y:S02]  /*8a30*/  @!P6 IADD3.X R79, R123, UR43, RZ, P4, !PT ;  /* 0x0000002b7b4fec10 */ /* 0x000fe4000a7fe4ff */
[----:B------:R0:W-:Y:S01]  /*8a40*/  @!P1 STG.E.U8 desc[UR46][R76.64+0x59], R117 ;  /* 0x000059754c009986 */ /* 0x0001e2000c10112e */
[----:B------:R-:W-:Y:S01]  /*8a50*/  IMAD R82, R21, R12, RZ ;  /* 0x0000000c15527224 */ /* 0x000fe200078e02ff */
[----:B------:R-:W-:-:S02]  /*8a60*/  ISETP.LT.OR P1, PT, R3, 0x1, !P2 ;  /* 0x000000010300780c */ /* 0x000fc40005721670 */
[----:B------:R-:W-:Y:S01]  /*8a70*/  IADD3 R20, P3, R74, R10, RZ ;  /* 0x0000000a4a147210 */ /* 0x000fe20007f7e0ff */
[----:B------:R-:W-:Y:S01]  /*8a80*/  IMAD R83, R85, R13, R82 ;  /* 0x0000000d55537224 */ /* 0x000fe200078e0252 */
[----:B------:R-:W-:Y:S11]  /*8a90*/  @P6 BRA `(.L_x_315) ;  /* 0x00000000000c6947 */ /* 0x000ff60003800000 */
[----:B------:R-:W0:Y:S02]  /*8aa0*/  LDG.E.U8 R18, desc[UR46][R72.64+0x58] ;  /* 0x0000582e48127981 */ /* 0x000e24000c1e1100 */
[----:B0-----:R-:W-:-:S05]  /*8ab0*/  PRMT R76, R18, 0x8880, RZ ;  /* 0x00008880124c7816 */ /* 0x001fca00000000ff */
[----:B------:R-:W-:-:S07]  /*8ac0*/  IMAD R23, R76, R19, RZ ;  /* 0x000000134c177224 */ /* 0x000fce00078e02ff */
.L_x_315:
[----:B------:R-:W-:Y:S05]  /*8ad0*/  BSYNC B1 ;  /* 0x0000000000017941 */ /* 0x000fea0003800000 */
.L_x_314:
[----:B------:R-:W-:Y:S01]  /*8ae0*/  @!P6 IMAD R13, R118, R22, R23 ;  /* 0x00000016760de224 */ /* 0x000fe200078e0217 */
[----:B------:R-:W-:Y:S01]  /*8af0*/  BSSY B1, `(.L_x_316) ;  /* 0x0000007000017945 */ /* 0x000fe20003800000 */
[----:B------:R-:W-:-:S03]  /*8b00*/  IADD3.X R21, R11, R75, R83, P3, !PT ;  /* 0x0000004b0b157210 */ /* 0x000fc60001ffe453 */
[----:B------:R1:W-:Y:S01]  /*8b10*/  @!P6 STG.E.U8 desc[UR46][R78.64+0x58], R13 ;  /* 0x0000580d4e00e986 */ /* 0x0003e2000c10112e */
[----:B------:R-:W-:Y:S05]  /*8b20*/  @P0 BRA `(.L_x_317) ;  /* 0x00000000000c0947 */ /* 0x000fea0003800000 */
[----:B------:R-:W3:Y:S02]  /*8b30*/  LDG.E.U8 R18, desc[UR46][R72.64+0x59] ;  /* 0x0000592e48127981 */ /* 0x000ee4000c1e1100 */
[----:B---3--:R-:W-:-:S05]  /*8b40*/  PRMT R74, R18, 0x8880, RZ ;  /* 0x00008880124a7816 */ /* 0x008fca00000000ff */
[----:B------:R-:W-:-:S07]  /*8b50*/  IMAD R23, R74, R19, RZ ;  /* 0x000000134a177224 */ /* 0x000fce00078e02ff */
.L_x_317:
[----:B------:R-:W-:Y:S05]  /*8b60*/  BSYNC B1 ;  /* 0x0000000000017941 */ /* 0x000fea0003800000 */
.L_x_316:
[----:B------:R-:W-:Y:S01]  /*8b70*/  @!P0 IADD3.X R81, R123, UR43, RZ, P5, !PT ;  /* 0x0000002b7b518c10 */ /* 0x000fe2000affe4ff */
[----:B------:R-:W-:-:S05]  /*8b80*/  @!P0 IMAD R119, R119, R22, R23 ;  /* 0x0000001677778224 */ /* 0x000fca00078e0217 */
[----:B------:R3:W-:Y:S04]  /*8b90*/  @!P0 STG.E.U8 desc[UR46][R80.64+0x59], R119 ;  /* 0x0000597750008986 */ /* 0x0007e8000c10112e */
[----:B------:R-:W4:Y:S01]  /*8ba0*/  @!P1 LDG.E.U8 R18, desc[UR46][R20.64] ;  /* 0x0000002e14129981 */ /* 0x000f22000c1e1100 */
[----:B------:R-:W-:Y:S01]  /*8bb0*/  ISETP.LT.OR P6, PT, R3, 0x2, !P2 ;  /* 0x000000020300780c */ /* 0x000fe200057c1670 */
[----:B------:R-:W-:Y:S01]  /*8bc0*/  IMAD.U32 R9, RZ, RZ, UR10 ;  /* 0x0000000aff097e24 */ /* 0x000fe2000f8e00ff */
[----:B------:R-:W-:Y:S01]  /*8bd0*/  UIMAD UR4, UR11, 0x180, URZ ;  /* 0x000001800b0478a4 */ /* 0x000fe2000f8e023f */
[----:B-1----:R-:W-:Y:S01]  /*8be0*/  IMAD.WIDE.U32 R12, R85, R12, R14 ;  /* 0x0000000c550c7225 */ /* 0x002fe200078e000e */
[----:B------:R-:W-:Y:S01]  /*8bf0*/  ISETP.GE.AND P0, PT, R0, 0x189, PT ;  /* 0x000001890000780c */ /* 0x000fe20003f06270 */
[----:B------:R-:W-:Y:S02]  /*8c00*/  BSSY B1, `(.L_x_318) ;  /* 0x0000010000017945 */ /* 0x000fe40003800000 */
[----:B--2---:R-:W-:Y:S01]  /*8c10*/  IMAD.WIDE.U32 R4, R9, 0x180, R4 ;  /* 0x0000018009047825 */ /* 0x004fe200078e0004 */
[----:B------:R-:W-:-:S02]  /*8c20*/  IADD3 R10, P5, P4, R8, R10, R12 ;  /* 0x0000000a080a7210 */ /* 0x000fc40007cbe00c */
[----:B------:R-:W-:Y:S01]  /*8c30*/  ISETP.LT.OR P3, PT, R3, 0x2, !P0 ;  /* 0x000000020300780c */ /* 0x000fe20004761670 */
[----:B------:R-:W-:Y:S02]  /*8c40*/  VIADD R9, R5, UR4 ;  /* 0x0000000405097c36 */ /* 0x000fe40008000000 */
[----:B------:R-:W-:Y:S02]  /*8c50*/  @!P1 IMAD.MOV.U32 R8, RZ, RZ, R4 ;  /* 0x000000ffff089224 */ /* 0x000fe400078e0004 */
[----:B------:R-:W-:Y:S01]  /*8c60*/  IMAD.IADD R12, R83, 0x1, R13 ;  /* 0x00000001530c7824 */ /* 0x000fe200078e020d */
[----:B----4-:R-:W-:-:S05]  /*8c70*/  @!P1 PRMT R72, R18, 0x8880, RZ ;  /* 0x0000888012489816 */ /* 0x010fca00000000ff */
[----:B------:R-:W-:-:S04]  /*8c80*/  @!P1 IMAD R23, R72, R19, RZ ;  /* 0x0000001348179224 */ /* 0x000fc800078e02ff */
[----:B------:R-:W-:-:S05]  /*8c90*/  @!P1 IMAD R15, R24, R22, R23 ;  /* 0x00000016180f9224 */ /* 0x000fca00078e0217 */
[----:B------:R3:W-:Y:S01]  /*8ca0*/  @!P1 STG.E.U8 desc[UR46][R8.64], R15 ;  /* 0x0000000f08009986 */ /* 0x0007e2000c10112e */
[----:B------:R-:W-:Y:S01]  /*8cb0*/  ISETP.LT.OR P1, PT, R3, 0x1, !P0 ;  /* 0x000000010300780c */ /* 0x000fe20004721670 */
[----:B------:R-:W-:-:S12]  /*8cc0*/  @P6 BRA `(.L_x_319) ;  /* 0x00000000000c6947 */ /* 0x000fd80003800000 */
[----:B------:R-:W2:Y:S02]  /*8cd0*/  LDG.E.U8 R18, desc[UR46][R20.64+0x1] ;  /* 0x0000012e14127981 */ /* 0x000ea4000c1e1100 */
[----:B--2---:R-:W-:-:S05]  /*8ce0*/  PRMT R0, R18, 0x8880, RZ ;  /* 0x0000888012007816 */ /* 0x004fca00000000ff */
[----:B------:R-:W-:-:S07]  /*8cf0*/  IMAD R23, R0, R19, RZ ;  /* 0x0000001300177224 */ /* 0x000fce00078e02ff */
.L_x_319:
[----:B------:R-:W-:Y:S05]  /*8d00*/  BSYNC B1 ;  /* 0x0000000000017941 */ /* 0x000fea0003800000 */
.L_x_318:
[----:B------:R-:W-:Y:S01]  /*8d10*/  IADD3.X R11, R7, R11, R12, P5, P4 ;  /* 0x0000000b070b7210 */ /* 0x000fe20002fe840c */
[----:B------:R-:W-:Y:S01]  /*8d20*/  @!P6 IMAD R25, R25, R22, R23 ;  /* 0x000000161919e224 */ /* 0x000fe200078e0217 */
[----:B------:R-:W-:Y:S01]  /*8d30*/  @!P1 IADD3 R6, P4, R4, UR44, RZ ;  /* 0x0000002c04069c10 */ /* 0x000fe2000ff9e0ff */
[----:B------:R-:W-:Y:S01]  /*8d40*/  @!P6 IMAD.MOV.U32 R12, RZ, RZ, R4 ;  /* 0x000000ffff0ce224 */ /* 0x000fe200078e0004 */
[----:B------:R-:W-:Y:S01]  /*8d50*/  BSSY B1, `(.L_x_320) ;  /* 0x0000008000017945 */ /* 0x000fe20003800000 */
[----:B------:R-:W-:Y:S01]  /*8d60*/  @!P6 IMAD.MOV.U32 R13, RZ, RZ, R9 ;  /* 0x000000ffff0de224 */ /* 0x000fe200078e0009 */
[----:B------:R-:W-:-:S04]  /*8d70*/  @!P1 IADD3.X R7, R9, UR43, RZ, P4, !PT ;  /* 0x0000002b09079c10 */ /* 0x000fc8000a7fe4ff */
[----:B------:R1:W-:Y:S01]  /*8d80*/  @!P6 STG.E.U8 desc[UR46][R12.64+0x1], R25 ;  /* 0x000001190c00e986 */ /* 0x0003e2000c10112e */
[----:B------:R-:W-:Y:S05]  /*8d90*/  @P1 BRA `(.L_x_321) ;  /* 0x00000000000c1947 */ /* 0x000fea0003800000 */
[----:B------:R-:W2:Y:S02]  /*8da0*/  LDG.E.U8 R18, desc[UR46][R10.64] ;  /* 0x0000002e0a127981 */ /* 0x000ea4000c1e1100 */
[----:B--2---:R-:W-:-:S05]  /*8db0*/  PRMT R0, R18, 0x8880, RZ ;  /* 0x0000888012007816 */ /* 0x004fca00000000ff */
[----:B------:R-:W-:-:S07]  /*8dc0*/  IMAD R23, R0, R19, RZ ;  /* 0x0000001300177224 */ /* 0x000fce00078e02ff */
.L_x_321:
[----:B------:R-:W-:Y:S05]  /*8dd0*/  BSYNC B1 ;  /* 0x0000000000017941 */ /* 0x000fea0003800000 */
.L_x_320:
[----:B---3--:R-:W-:Y:S01]  /*8de0*/  @!P1 IMAD R15, R26, R22, R23 ;  /* 0x000000161a0f9224 */ /* 0x008fe200078e0217 */
[----:B-1----:R-:W-:Y:S01]  /*8df0*/  @!P3 IADD3 R12, P5, R4, UR44, RZ ;  /* 0x0000002c040cbc10 */ /* 0x002fe2000ffbe0ff */
        /* <DEDUP_REMOVED lines=11> */
.L_x_323:
[----:B------:R-:W-:Y:S05]  /*8eb0*/  BSYNC B1 ;  /* 0x0000000000017941 */ /* 0x000fea0003800000 */
.L_x_322:
[----:B------:R-:W-:Y:S01]  /*8ec0*/  @!P3 IMAD R27, R27, R22, R23 ;  /* 0x000000161b1bb224 */ /* 0x000fe200078e0217 */
[----:B------:R-:W-:Y:S04]  /*8ed0*/  BSSY B1, `(.L_x_324) ;  /* 0x0000006000017945 */ /* 0x000fe80003800000 */
[----:B------:R2:W-:Y:S01]  /*8ee0*/  @!P3 STG.E.U8 desc[UR46][R12.64+0x1], R27 ;  /* 0x0000011b0c00b986 */ /* 0x0005e2000c10112e */
[----:B------:R-:W-:Y:S05]  /*8ef0*/  @P6 BRA `(.L_x_325) ;  /* 0x00000000000c6947 */ /* 0x000fea0003800000 */
[----:B------:R-:W3:Y:S02]  /*8f00*/  LDG.E.U8 R18, desc[UR46][R20.64+0x8] ;  /* 0x0000082e14127981 */ /* 0x000ee4000c1e1100 */
[----:B---3--:R-:W-:-:S05]  /*8f10*/  PRMT R0, R18, 0x8880, RZ ;  /* 0x0000888012007816 */ /* 0x008fca00000000ff */
[----:B------:R-:W-:-:S07]  /*8f20*/  IMAD R23, R0, R19, RZ ;  /* 0x0000001300177224 */ /* 0x000fce00078e02ff */
.L_x_325:
[----:B------:R-:W-:Y:S05]  /*8f30*/  BSYNC B1 ;  /* 0x0000000000017941 */ /* 0x000fea0003800000 */
.L_x_324:
[----:B--2---:R-:W-:Y:S01]  /*8f40*/  @!P6 IMAD R13, R28, R22, R23 ;  /* 0x000000161c0de224 */ /* 0x004fe200078e0217 */
[----:B------:R-:W-:Y:S01]  /*8f50*/  BSSY B1, `(.L_x_326) ;  /* 0x0000008000017945 */ /* 0x000fe20003800000 */
[----:B-1----:R-:W-:Y:S02]  /*8f60*/  @!P6 IMAD.MOV.U32 R6, RZ, RZ, R4 ;  /* 0x000000ffff06e224 */ /* 0x002fe400078e0004 */
[----:B------:R-:W-:-:S05]  /*8f70*/  @!P6 IMAD.MOV.U32 R7, RZ, RZ, R9 ;  /* 0x000000ffff07e224 */ /* 0x000fca00078e0009 */
[----:B------:R1:W-:Y:S01]  /*8f80*/  @!P6 STG.E.U8 desc[UR46][R6.64+0x8], R13 ;  /* 0x0000080d0600e986 */ /* 0x0003e2000c10112e */
[----:B------:R-:W-:Y:S05]  /*8f90*/  @P1 BRA `(.L_x_327) ;  /* 0x00000000000c1947 */ /* 0x000fea0003800000 */
[----:B------:R-:W2:Y:S02]  /*8fa0*/  LDG.E.U8 R18, desc[UR46][R20.64+0x9] ;  /* 0x0000092e14127981 */ /* 0x000ea4000c1e1100 */
[----:B--2---:R-:W-:-:S05]  /*8fb0*/  PRMT R0, R18, 0x8880, RZ ;  /* 0x0000888012007816 */ /* 0x004fca00000000ff */
[----:B------:R-:W-:-:S07]  /*8fc0*/  IMAD R23, R0, R19, RZ ;  /* 0x0000001300177224 */ /* 0x000fce00078e02ff */
.L_x_327:
[----:B------:R-:W-:Y:S05]  /*8fd0*/  BSYNC B1 ;  /* 0x0000000000017941 */ /* 0x000fea0003800000 */
.L_x_326:
[----:B------:R-:W-:Y:S01]  /*8fe0*/  @!P1 IMAD R29, R29, R22, R23 ;  /* 0x000000161d1d9224 */ /* 0x000fe200078e0217 */
[----:B------:R-:W-:Y:S01]  /*8ff0*/  BSSY B1, `(.L_x_328) ;  /* 0x000000c000017945 */ /* 0x000fe20003800000 */
[----:B-1----:R-:W-:Y:S01]  /*9000*/  @!P1 IMAD.MOV.U32 R6, RZ, RZ, R4 ;  /* 0x000000ffff069224 */ /* 0x002fe200078e0004 */
[----:B------:R-:W-:Y:S01]  /*9010*/  ISETP.LT.OR P3, PT, R3, 0x11, !P0 ;  /* 0x000000110300780c */ /* 0x000fe20004761670 */
[----:B------:R-:W-:Y:S01]  /*9020*/  @!P1 IMAD.MOV.U32 R7, RZ, RZ, R9 ;  /* 0x000000ffff079224 */ /* 0x000fe200078e0009 */
[----:B------:R-:W-:-:S04]  /*9030*/  @!P5 IADD3 R14, P6, R4, UR44, RZ ;  /* 0x0000002c040edc10 */ /* 0x000fc8000ffde0ff */
[----:B------:R1:W-:Y:S01]  /*9040*/  @!P1 STG.E.U8 desc[UR46][R6.64+0x9], R29 ;  /* 0x0000091d06009986 */ /* 0x0003e2000c10112e */
[----:B------:R-:W-:-:S04]  /*9050*/  @!P4 IADD3 R12, P1, R4, UR44, RZ ;  /* 0x0000002c040ccc10 */ /* 0x000fc8000ff3e0ff */
[----:B------:R-:W-:Y:S01]  /*9060*/  @!P4 IADD3.X R13, R9, UR43, RZ, P1, !PT ;  /* 0x0000002b090dcc10 */ /* 0x000fe20008ffe4ff */
[----:B------:R-:W-:Y:S08]  /*9070*/  @P4 BRA `(.L_x_329) ;  /* 0x00000000000c4947 */ /* 0x000ff00003800000 */
[----:B------:R-:W2:Y:S02]  /*9080*/  LDG.E.U8 R18, desc[UR46][R10.64+0x8] ;  /* 0x0000082e0a127981 */ /* 0x000ea4000c1e1100 */
[----:B--2---:R-:W-:-:S05]  /*9090*/  PRMT R0, R18, 0x8880, RZ ;  /* 0x0000888012007816 */ /* 0x004fca00000000ff */
[----:B------:R-:W-:-:S07]  /*90a0*/  IMAD R23, R0, R19, RZ ;  /* 0x0000001300177224 */ /* 0x000fce00078e02ff */
.L_x_329:
[----:B------:R-:W-:Y:S05]  /*90b0*/  BSYNC B1 ;  /* 0x0000000000017941 */ /* 0x000fea0003800000 */
.L_x_328:
[----:B-1----:R-:W-:Y:S01]  /*90c0*/  @!P4 IMAD R7, R30, R22, R23 ;  /* 0x000000161e07c224 */ /* 0x002fe200078e0217 */
[----:B------:R-:W-:Y:S01]  /*90d0*/  BSSY B1, `(.L_x_330) ;  /* 0x0000007000017945 */ /* 0x000fe20003800000 */
[----:B------:R-:W-:-:S03]  /*90e0*/  @!P5 IADD3.X R15, R9, UR43, RZ, P6, !PT ;  /* 0x0000002b090fdc10 */ /* 0x000fc6000b7fe4ff */
[----:B------:R1:W-:Y:S01]  /*90f0*/  @!P4 STG.E.U8 desc[UR46][R12.64+0x8], R7 ;  /* 0x000008070c00c986 */ /* 0x0003e2000c10112e */
[----:B------:R-:W-:Y:S05]  /*9100*/  @P5 BRA `(.L_x_331) ;  /* 0x00000000000c5947 */ /* 0x000fea0003800000 */
[----:B------:R-:W2:Y:S02]  /*9110*/  LDG.E.U8 R18, desc[UR46][R10.64+0x9] ;  /* 0x0000092e0a127981 */ /* 0x000ea4000c1e1100 */
[----:B--2---:R-:W-:-:S05]  /*9120*/  PRMT R0, R18, 0x8880, RZ ;  /* 0x0000888012007816 */ /* 0x004fca00000000ff */
[----:B------:R-:W-:-:S07]  /*9130*/  IMAD R23, R0, R19, RZ ;  /* 0x0000001300177224 */ /* 0x000fce00078e02ff */
.L_x_331:
[----:B------:R-:W-:Y:S05]  /*9140*/  BSYNC B1 ;  /* 0x0000000000017941 */ /* 0x000fea0003800000 */
.L_x_330:
        /* <DEDUP_REMOVED lines=11> */
.L_x_333:
[----:B------:R-:W-:Y:S05]  /*9200*/  BSYNC B1 ;  /* 0x0000000000017941 */ /* 0x000fea0003800000 */
.L_x_332:
[----:B-1----:R-:W-:Y:S01]  /*9210*/  @!P4 IMAD R15, R32, R22, R23 ;  /* 0x00000016200fc224 */ /* 0x002fe200078e0217 */
[----:B------:R-:W-:Y:S01]  /*9220*/  BSSY B1, `(.L_x_334) ;  /* 0x0000008000017945 */ /* 0x000fe20003800000 */
[----:B------:R-:W-:Y:S02]  /*9230*/  @!P4 IMAD.MOV.U32 R6, RZ, RZ, R4 ;  /* 0x000000ffff06c224 */ /* 0x000fe400078e0004 */
[----:B------:R-:W-:-:S05]  /*9240*/  @!P4 IMAD.MOV.U32 R7, RZ, RZ, R9 ;  /* 0x000000ffff07c224 */ /* 0x000fca00078e0009 */
[----:B------:R1:W-:Y:S01]  /*9250*/  @!P4 STG.E.U8 desc[UR46][R6.64+0x10], R15 ;  /* 0x0000100f0600c986 */ /* 0x0003e2000c10112e */
[----:B------:R-:W-:Y:S05]  /*9260*/  @P5 BRA `(.L_x_335) ;  /* 0x00000000000c5947 */ /* 0x000fea0003800000 */
[----:B------:R-:W2:Y:S02]  /*9270*/  LDG.E.U8 R18, desc[UR46][R20.64+0x11] ;  /* 0x0000112e14127981 */ /* 0x000ea4000c1e1100 */
[----:B--2---:R-:W-:-:S05]  /*9280*/  PRMT R0, R18, 0x8880, RZ ;  /* 0x0000888012007816 */ /* 0x004fca00000000ff */
[----:B------:R-:W-:-:S07]  /*9290*/  IMAD R23, R0, R19, RZ ;  /* 0x0000001300177224 */ /* 0x000fce00078e02ff */
.L_x_335:
[----:B------:R-:W-:Y:S05]  /*92a0*/  BSYNC B1 ;  /* 0x0000000000017941 */ /* 0x000fea0003800000 */
.L_x_334:
[----:B------:R-:W-:Y:S01]  /*92b0*/  @!P5 IMAD R33, R33, R22, R23 ;  /* 0x000000162121d224 */ /* 0x000fe200078e0217 */
[----:B------:R-:W-:Y:S01]  /*92c0*/  BSSY B1, `(.L_x_336) ;  /* 0x0000009000017945 */ /* 0x000fe20003800000 */
[----:B-1----:R-:W-:Y:S01]  /*92d0*/  @!P5 IMAD.MOV.U32 R6, RZ, RZ, R4 ;  /* 0x000000ffff06d224 */ /* 0x002fe200078e0004 */
[----:B------:R-:W-:Y:S01]  /*92e0*/  @!P3 IADD3.X R13, R9, UR43, RZ, P6, !PT ;  /* 0x0000002b090dbc10 */ /* 0x000fe2000b7fe4ff */
[----:B------:R-:W-:-:S05]  /*92f0*/  @!P5 IMAD.MOV.U32 R7, RZ, RZ, R9 ;  /* 0x000000ffff07d224 */ /* 0x000fca00078e0009 */
[----:B------:R1:W-:Y:S01]  /*9300*/  @!P5 STG.E.U8 desc[UR46][R6.64+0x11], R33 ;  /* 0x000011210600d986 */ /* 0x0003e2000c10112e */
[----:B------:R-:W-:Y:S05]  /*9310*/  @P3 BRA `(.L_x_337) ;  /* 0x00000000000c3947 */ /* 0x000fea0003800000 */
[----:B------:R-:W2:Y:S02]  /*9320*/  LDG.E.U8 R18, desc[UR46][R10.64+0x10] ;  /* 0x0000102e0a127981 */ /* 0x000ea4000c1e1100 */
[----:B--2---:R-:W-:-:S05]  /*9330*/  PRMT R0, R18, 0x8880, RZ ;  /* 0x0000888012007816 */ /* 0x004fca00000000ff */
[----:B------:R-:W-:-:S07]  /*9340*/  IMAD R23, R0, R19, RZ ;  /* 0x0000001300177224 */ /* 0x000fce00078e02ff */
.L_x_337:
[----:B------:R-:W-:Y:S05]  /*9350*/  BSYNC B1 ;  /* 0x0000000000017941 */ /* 0x000fea0003800000 */
.L_x_336:
[----:B------:R-:W-:Y:S01]  /*9360*/  @!P3 IMAD R15, R34, R22, R23 ;  /* 0x00000016220fb224 */ /* 0x000fe200078e0217 */
        /* <DEDUP_REMOVED lines=12> */
.L_x_339:
[----:B------:R-:W-:Y:S05]  /*9430*/  BSYNC B1 ;  /* 0x0000000000017941 */ /* 0x000fea0003800000 */
.L_x_338:
[----:B------:R-:W-:Y:S01]  /*9440*/  @!P1 IMAD R35, R35, R22, R23 ;  /* 0x0000001623239224 */ /* 0x000fe200078e0217 */
[----:B------:R-:W-:Y:S04]  /*9450*/  BSSY B1, `(.L_x_340) ;  /* 0x0000006000017945 */ /* 0x000fe80003800000 */
[----:B------:R2:W-:Y:S01]  /*9460*/  @!P1 STG.E.U8 desc[UR46][R6.64+0x11], R35 ;  /* 0x0000112306009986 */ /* 0x0005e2000c10112e */
[----:B------:R-:W-:Y:S05]  /*9470*/  @P6 BRA `(.L_x_341) ;  /* 0x00000000000c6947 */ /* 0x000fea0003800000 */
[----:B------:R-:W3:Y:S02]  /*9480*/  LDG.E.U8 R18, desc[UR46][R20.64+0x18] ;  /* 0x0000182e14127981 */ /* 0x000ee4000c1e1100 */
[----:B---3--:R-:W-:-:S05]  /*9490*/  PRMT R0, R18, 0x8880, RZ ;  /* 0x0000888012007816 */ /* 0x008fca00000000ff */
[----:B------:R-:W-:-:S07]  /*94a0*/  IMAD R23, R0, R19, RZ ;  /* 0x0000001300177224 */ /* 0x000fce00078e02ff */
.L_x_341:
[----:B------:R-:W-:Y:S05]  /*94b0*/  BSYNC B1 ;  /* 0x0000000000017941 */ /* 0x000fea0003800000 */
.L_x_340:
[----:B-1----:R-:W-:Y:S01]  /*94c0*/  @!P6 IMAD R13, R36, R22, R23 ;  /* 0x00000016240de224 */ /* 0x002fe200078e0217 */
[----:B------:R-:W-:Y:S01]  /*94d0*/  BSSY B1, `(.L_x_342) ;  /* 0x0000008000017945 */ /* 0x000fe20003800000 */
[----:B--2---:R-:W-:Y:S02]  /*94e0*/  @!P6 IMAD.MOV.U32 R6, RZ, RZ, R4 ;  /* 0x000000ffff06e224 */ /* 0x004fe400078e0004 */
[----:B------:R-:W-:-:S05]  /*94f0*/  @!P6 IMAD.MOV.U32 R7, RZ, RZ, R9 ;  /* 0x000000ffff07e224 */ /* 0x000fca00078e0009 */
[----:B------:R1:W-:Y:S01]  /*9500*/  @!P6 STG.E.U8 desc[UR46][R6.64+0x18], R13 ;  /* 0x0000180d0600e986 */ /* 0x0003e2000c10112e */
[----:B------:R-:W-:Y:S05]  /*9510*/  @P3 BRA `(.L_x_343) ;  /* 0x00000000000c3947 */ /* 0x000fea0003800000 */
[----:B------:R-:W2:Y:S02]  /*9520*/  LDG.E.U8 R18, desc[UR46][R20.64+0x19] ;  /* 0x0000192e14127981 */ /* 0x000ea4000c1e1100 */
[----:B--2---:R-:W-:-:S05]  /*9530*/  PRMT R0, R18, 0x8880, RZ ;  /* 0x0000888012007816 */ /* 0x004fca00000000ff */
[----:B------:R-:W-:-:S07]  /*9540*/  IMAD R23, R0, R19, RZ ;  /* 0x0000001300177224 */ /* 0x000fce00078e02ff */
.L_x_343:
[----:B------:R-:W-:Y:S05]  /*9550*/  BSYNC B1 ;  /* 0x0000000000017941 */ /* 0x000fea0003800000 */
.L_x_342:
        /* <DEDUP_REMOVED lines=13> */
.L_x_345:
[----:B------:R-:W-:Y:S05]  /*9630*/  BSYNC B1 ;  /* 0x0000000000017941 */ /* 0x000fea0003800000 */
.L_x_344:
        /* <DEDUP_REMOVED lines=8> */
.L_x_347:
[----:B------:R-:W-:Y:S05]  /*96c0*/  BSYNC B1 ;  /* 0x0000000000017941 */ /* 0x000fea0003800000 */
.L_x_346:
        /* <DEDUP_REMOVED lines=11> */
.L_x_349:
[----:B------:R-:W-:Y:S05]  /*9780*/  BSYNC B1 ;  /* 0x0000000000017941 */ /* 0x000fea0003800000 */
.L_x_348:
        /* <DEDUP_REMOVED lines=9> */
.L_x_351:
[----:B------:R-:W-:Y:S05]  /*9820*/  BSYNC B1 ;  /* 0x0000000000017941 */ /* 0x000fea0003800000 */
.L_x_350:
        /* <DEDUP_REMOVED lines=10> */
.L_x_353:
[----:B------:R-:W-:Y:S05]  /*98d0*/  BSYNC B1 ;  /* 0x0000000000017941 */ /* 0x000fea0003800000 */
.L_x_352:
        /* <DEDUP_REMOVED lines=13> */
.L_x_355:
[----:B------:R-:W-:Y:S05]  /*99b0*/  BSYNC B1 ;  /* 0x0000000000017941 */ /* 0x000fea0003800000 */
.L_x_354:
[----:B------:R-:W-:Y:S01]  /*99c0*/  @!P4 IMAD R43, R43, R22, R23 ;  /* 0x000000162b2bc224 */ /* 0x000fe200078e0217 */
[----:B------:R-:W-:Y:S04]  /*99d0*/  BSSY B1, `(.L_x_356) ;  /* 0x0000006000017945 */ /* 0x000fe80003800000 */
[----:B------:R2:W-:Y:S01]  /*99e0*/  @!P4 STG.E.U8 desc[UR46][R6.64+0x21], R43 ;  /* 0x0000212b0600c986 */ /* 0x0005e2000c10112e */
[----:B------:R-:W-:Y:S05]  /*99f0*/  @P5 BRA `(.L_x_357) ;  /* 0x00000000000c5947 */ /* 0x000fea0003800000 */
[----:B------:R-:W3:Y:S02]  /*9a00*/  LDG.E.U8 R18, desc[UR46][R20.64+0x28] ;  /* 0x0000282e14127981 */ /* 0x000ee4000c1e1100 */
[----:B---3--:R-:W-:-:S05]  /*9a10*/  PRMT R0, R18, 0x8880, RZ ;  /* 0x0000888012007816 */ /* 0x008fca00000000ff */
[----:B------:R-:W-:-:S07]  /*9a20*/  IMAD R23, R0, R19, RZ ;  /* 0x0000001300177224 */ /* 0x000fce00078e02ff */
.L_x_357:
[----:B------:R-:W-:Y:S05]  /*9a30*/  BSYNC B1 ;  /* 0x0000000000017941 */ /* 0x000fea0003800000 */
.L_x_356:
        /* <DEDUP_REMOVED lines=9> */
.L_x_359:
[----:B------:R-:W-:Y:S05]  /*9ad0*/  BSYNC B1 ;  /* 0x0000000000017941 */ /* 0x000fea0003800000 */
.L_x_358:
        /* <DEDUP_REMOVED lines=13> */
.L_x_361:
[----:B------:R-:W-:Y:S05]  /*9bb0*/  BSYNC B1 ;  /* 0x0000000000017941 */ /* 0x000fea0003800000 */
.L_x_360:
        /* <DEDUP_REMOVED lines=8> */
.L_x_363:
[----:B------:R-:W-:Y:S05]  /*9c40*/  BSYNC B1 ;  /* 0x0000000000017941 */ /* 0x000fea0003800000 */
.L_x_362:
[----:B------:R-:W-:Y:S01]  /*9c50*/  ISETP.LT.OR P1, PT, R3, 0x31, !P2 ;  /* 0x000000310300780c */ /* 0x000fe20005721670 */
[----:B------:R-:W-:Y:S01]  /*9c60*/  @!P6 IMAD R47, R47, R22, R23 ;  /* 0x000000162f2fe224 */ /* 0x000fe200078e0217 */
[----:B------:R-:W-:Y:S01]  /*9c70*/  BSSY B1, `(.L_x_364) ;  /* 0x0000009000017945 */ /* 0x000fe20003800000 */
[C---:B------:R-:W-:Y:S02]  /*9c80*/  ISETP.LT.OR P5, PT, R3.reuse, 0x32, !P2 ;  /* 0x000000320300780c */ /* 0x040fe400057a1670 */
[----:B------:R-:W-:Y:S01]  /*9c90*/  ISETP.LT.OR P3, PT, R3, 0x32, !P0 ;  /* 0x000000320300780c */ /* 0x000fe20004761670 */
[----:B------:R2:W-:Y:S01]  /*9ca0*/  @!P6 STG.E.U8 desc[UR46][R14.64+0x29], R47 ;  /* 0x0000292f0e00e986 */ /* 0x0005e2000c10112e */
[----:B-1----:R-:W-:-:S06]  /*9cb0*/  @!P4 IADD3 R12, P6, R4, UR44, RZ ;  /* 0x0000002c040ccc10 */ /* 0x002fcc000ffde0ff */
[----:B------:R-:W-:Y:S07]  /*9cc0*/  @P1 BRA `(.L_x_365) ;  /* 0x00000000000c1947 */ /* 0x000fee0003800000 */
[----:B------:R-:W3:Y:S02]  /*9cd0*/  LDG.E.U8 R18, desc[UR46][R20.64+0x30] ;  /* 0x0000302e14127981 */ /* 0x000ee4000c1e1100 */
[----:B---3--:R-:W-:-:S05]  /*9ce0*/  PRMT R0, R18, 0x8880, RZ ;  /* 0x0000888012007816 */ /* 0x008fca00000000ff */
[----:B------:R-:W-:-:S07]  /*9cf0*/  IMAD R23, R0, R19, RZ ;  /* 0x0000001300177224 */ /* 0x000fce00078e02ff */
.L_x_365:
[----:B------:R-:W-:Y:S05]  /*9d00*/  BSYNC B1 ;  /* 0x0000000000017941 */ /* 0x000fea0003800000 */
.L_x_364:
[----:B--2---:R-:W-:Y:S01]  /*9d10*/  @!P1 IMAD R15, R48, R22, R23 ;  /* 0x00000016300f9224 */ /* 0x004fe200078e0217 */
        /* <DEDUP_REMOVED lines=8> */
.L_x_367:
[----:B------:R-:W-:Y:S05]  /*9da0*/  BSYNC B1 ;  /* 0x0000000000017941 */ /* 0x000fea0003800000 */
.L_x_366:
        /* <DEDUP_REMOVED lines=10> */
.L_x_369:
[----:B------:R-:W-:Y:S05]  /*9e50*/  BSYNC B1 ;  /* 0x0000000000017941 */ /* 0x000fea0003800000 */
.L_x_368:
        /* <DEDUP_REMOVED lines=13> */
.L_x_371:
[----:B------:R-:W-:Y:S05]  /*9f30*/  BSYNC B1 ;  /* 0x0000000000017941 */ /* 0x000fea0003800000 */
.L_x_370:
[----:B------:R-:W-:Y:S01]  /*9f40*/  @!P3 IMAD R51, R51, R22, R23 ;  /* 0x000000163333b224 */ /* 0x000fe200078e0217 */
[----:B------:R-:W-:Y:S04]  /*9f50*/  BSSY B1, `(.L_x_372) ;  /* 0x0000006000017945 */ /* 0x000fe80003800000 */
[----:B------:R2:W-:Y:S01]  /*9f60*/  @!P3 STG.E.U8 desc[UR46][R6.64+0x31], R51 ;  /* 0x000031330600b986 */ /* 0x0005e2000c10112e */
[----:B------:R-:W-:Y:S05]  /*9f70*/  @P1 BRA `(.L_x_373) ;  /* 0x00000000000c1947 */ /* 0x000fea0003800000 */
[----:B------:R-:W3:Y:S02]  /*9f80*/  LDG.E.U8 R18, desc[UR46][R20.64+0x38] ;  /* 0x0000382e14127981 */ /* 0x000ee4000c1e1100 */
[----:B---3--:R-:W-:-:S05]  /*9f90*/  PRMT R0, R18, 0x8880, RZ ;  /* 0x0000888012007816 */ /* 0x008fca00000000ff */
[----:B------:R-:W-:-:S07]  /*9fa0*/  IMAD R23, R0, R19, RZ ;  /* 0x0000001300177224 */ /* 0x000fce00078e02ff */
.L_x_373:
[----:B------:R-:W-:Y:S05]  /*9fb0*/  BSYNC B1 ;  /* 0x0000000000017941 */ /* 0x000fea0003800000 */
.L_x_372:
        /* <DEDUP_REMOVED lines=9> */
.L_x_375:
[----:B------:R-:W-:Y:S05]  /*a050*/  BSYNC B1 ;  /* 0x0000000000017941 */ /* 0x000fea0003800000 */
.L_x_374:
        /* <DEDUP_REMOVED lines=13> */
.L_x_377:
[----:B------:R-:W-:Y:S05]  /*a130*/  BSYNC B1 ;  /* 0x0000000000017941 */ /* 0x000fea0003800000 */
.L_x_376:
        /* <DEDUP_REMOVED lines=8> */
.L_x_379:
[----:B------:R-:W-:Y:S05]  /*a1c0*/  BSYNC B1 ;  /* 0x0000000000017941 */ /* 0x000fea0003800000 */
.L_x_378:
        /* <DEDUP_REMOVED lines=11> */
.L_x_381:
[----:B------:R-:W-:Y:S05]  /*a280*/  BSYNC B1 ;  /* 0x0000000000017941 */ /* 0x000fea0003800000 */
.L_x_380:
        /* <DEDUP_REMOVED lines=9> */
.L_x_383:
[----:B------:R-:W-:Y:S05]  /*a320*/  BSYNC B1 ;  /* 0x0000000000017941 */ /* 0x000fea0003800000 */
.L_x_382:
        /* <DEDUP_REMOVED lines=10> */
.L_x_385:
[----:B------:R-:W-:Y:S05]  /*a3d0*/  BSYNC B1 ;  /* 0x0000000000017941 */ /* 0x000fea0003800000 */
.L_x_384:
        /* <DEDUP_REMOVED lines=13> */
.L_x_387:
[----:B------:R-:W-:Y:S05]  /*a4b0*/  BSYNC B1 ;  /* 0x0000000000017941 */ /* 0x000fea0003800000 */
.L_x_386:
[----:B------:R-:W-:Y:S01]  /*a4c0*/  @!P4 IMAD R59, R59, R22, R23 ;  /* 0x000000163b3bc224 */ /* 0x000fe200078e0217 */
[----:B------:R-:W-:Y:S04]  /*a4d0*/  BSSY B1, `(.L_x_388) ;  /* 0x0000006000017945 */ /* 0x000fe80003800000 */
[----:B------:R2:W-:Y:S01]  /*a4e0*/  @!P4 STG.E.U8 desc[UR46][R6.64+0x41], R59 ;  /* 0x0000413b0600c986 */ /* 0x0005e2000c10112e */
[----:B------:R-:W-:Y:S05]  /*a4f0*/  @P3 BRA `(.L_x_389) ;  /* 0x00000000000c3947 */ /* 0x000fea0003800000 */
[----:B------:R-:W3:Y:S02]  /*a500*/  LDG.E.U8 R18, desc[UR46][R20.64+0x48] ;  /* 0x0000482e14127981 */ /* 0x000ee4000c1e1100 */
[----:B---3--:R-:W-:-:S05]  /*a510*/  PRMT R0, R18, 0x8880, RZ ;  /* 0x0000888012007816 */ /* 0x008fca00000000ff */
[----:B------:R-:W-:-:S07]  /*a520*/  IMAD R23, R0, R19, RZ ;  /* 0x0000001300177224 */ /* 0x000fce00078e02ff */
.L_x_389:
[----:B------:R-:W-:Y:S05]  /*a530*/  BSYNC B1 ;  /* 0x0000000000017941 */ /* 0x000fea0003800000 */
.L_x_388:
        /* <DEDUP_REMOVED lines=9> */
.L_x_391:
[----:B------:R-:W-:Y:S05]  /*a5d0*/  BSYNC B1 ;  /* 0x0000000000017941 */ /* 0x000fea0003800000 */
.L_x_390:
[----:B------:R-:W-:Y:S01]  /*a5e0*/  @!P6 IMAD R61, R61, R22, R23 ;  /* 0x000000163d3de224 */ /* 0x000fe200078e0217 */
[----:B------:R-:W-:Y:S01]  /*a5f0*/  @!P1 IADD3 R12, P4, R4, UR44, RZ ;  /* 0x0000002c040c9c10 */ /* 0x000fe2000ff9e0ff */
[----:B-1----:R-:W-:Y:S01]  /*a600*/  @!P6 IMAD.MOV.U32 R6, RZ, RZ, R4 ;  /* 0x000000ffff06e224 */ /* 0x002fe200078e0004 */
        /* <DEDUP_REMOVED lines=8> */
[----:B------:R-:W2:Y:S02]  /*a690*/  LDG.E.U8 R18, desc[UR46][R10.64+0x48] ;  /* 0x0000482e0a127981 */ /* 0x000ea4000c1e1100 */
[----:B--2---:R-:W-:-:S05]  /*a6a0*/  PRMT R0, R18, 0x8880, RZ ;  /* 0x0000888012007816 */ /* 0x004fca00000000ff */
[----:B------:R-:W-:-:S07]  /*a6b0*/  IMAD R23, R0, R19, RZ ;  /* 0x0000001300177224 */ /* 0x000fce00078e02ff */
.L_x_393:
[----:B------:R-:W-:Y:S05]  /*a6c0*/  BSYNC B1 ;  /* 0x0000000000017941 */ /* 0x000fea0003800000 */
.L_x_392:
        /* <DEDUP_REMOVED lines=8> */
.L_x_395:
[----:B------:R-:W-:Y:S05]  /*a750*/  BSYNC B1 ;  /* 0x0000000000017941 */ /* 0x000fea0003800000 */
.L_x_394:
[----:B------:R-:W-:Y:S01]  /*a760*/  @!P5 IMAD R63, R63, R22, R23 ;  /* 0x000000163f3fd224 */ /* 0x000fe200078e0217 */
[----:B------:R-:W-:Y:S04]  /*a770*/  BSSY B1, `(.L_x_396) ;  /* 0x0000006000017945 */ /* 0x000fe80003800000 */
[----:B------:R2:W-:Y:S01]  /*a780*/  @!P5 STG.E.U8 desc[UR46][R14.64+0x49], R63 ;  /* 0x0000493f0e00d986 */ /* 0x0005e2000c10112e */
[----:B------:R-:W-:Y:S05]  /*a790*/  @P6 BRA `(.L_x_397) ;  /* 0x00000000000c6947 */ /* 0x000fea0003800000 */
[----:B------:R-:W3:Y:S02]  /*a7a0*/  LDG.E.U8 R18, desc[UR46][R20.64+0x50] ;  /* 0x0000502e14127981 */ /* 0x000ee4000c1e1100 */
[----:B---3--:R-:W-:-:S05]  /*a7b0*/  PRMT R0, R18, 0x8880, RZ ;  /* 0x0000888012007816 */ /* 0x008fca00000000ff */
[----:B------:R-:W-:-:S07]  /*a7c0*/  IMAD R23, R0, R19, RZ ;  /* 0x0000001300177224 */ /* 0x000fce00078e02ff */
.L_x_397:
[----:B------:R-:W-:Y:S05]  /*a7d0*/  BSYNC B1 ;  /* 0x0000000000017941 */ /* 0x000fea0003800000 */
.L_x_396:
[C---:B------:R-:W-:Y:S01]  /*a7e0*/  ISETP.LT.OR P5, PT, R3.reuse, 0x52, !P2 ;  /* 0x000000520300780c */ /* 0x040fe200057a1670 */
[----:B--2---:R-:W-:Y:S01]  /*a7f0*/  @!P6 IMAD R15, R64, R22, R23 ;  /* 0x00000016400fe224 */ /* 0x004fe200078e0217 */
[----:B------:R-:W-:Y:S01]  /*a800*/  BSSY B1, `(.L_x_398) ;  /* 0x000000b000017945 */ /* 0x000fe20003800000 */
[----:B------:R-:W-:Y:S01]  /*a810*/  @!P6 IMAD.MOV.U32 R6, RZ, RZ, R4 ;  /* 0x000000ffff06e224 */ /* 0x000fe200078e0004 */
[C---:B------:R-:W-:Y:S01]  /*a820*/  ISETP.LT.OR P4, PT, R3.reuse, 0x52, !P0 ;  /* 0x000000520300780c */ /* 0x040fe20004781670 */
[----:B-1----:R-:W-:Y:S01]  /*a830*/  @!P6 IMAD.MOV.U32 R7, RZ, RZ, R9 ;  /* 0x000000ffff07e224 */ /* 0x002fe200078e0009 */
[----:B------:R-:W-:-:S04]  /*a840*/  ISETP.LT.OR P1, PT, R3, 0x59, !P0 ;  /* 0x000000590300780c */ /* 0x000fc80004721670 */
[----:B------:R1:W-:Y:S01]  /*a850*/  @!P6 STG.E.U8 desc[UR46][R6.64+0x50], R15 ;  /* 0x0000500f0600e986 */ /* 0x0003e2000c10112e */
[----:B------:R-:W-:Y:S02]  /*a860*/  @!P3 IADD3 R12, P6, R4, UR44, RZ ;  /* 0x0000002c040cbc10 */ /* 0x000fe4000ffde0ff */
[----:B------:R-:W-:Y:S11]  /*a870*/  @P5 BRA `(.L_x_399) ;  /* 0x00000000000c5947 */ /* 0x000ff60003800000 */
[----:B------:R-:W2:Y:S02]  /*a880*/  LDG.E.U8 R18, desc[UR46][R20.64+0x51] ;  /* 0x0000512e14127981 */ /* 0x000ea4000c1e1100 */
[----:B--2---:R-:W-:-:S05]  /*a890*/  PRMT R0, R18, 0x8880, RZ ;  /* 0x0000888012007816 */ /* 0x004fca00000000ff */
[----:B------:R-:W-:-:S07]  /*a8a0*/  IMAD R23, R0, R19, RZ ;  /* 0x0000001300177224 */ /* 0x000fce00078e02ff */
.L_x_399:
[----:B------:R-:W-:Y:S05]  /*a8b0*/  BSYNC B1 ;  /* 0x0000000000017941 */ /* 0x000fea0003800000 */
.L_x_398:
        /* <DEDUP_REMOVED lines=10> */
.L_x_401:
[----:B------:R-:W-:Y:S05]  /*a960*/  BSYNC B1 ;  /* 0x0000000000017941 */ /* 0x000fea0003800000 */
.L_x_400:
[----:B------:R-:W-:Y:S01]  /*a970*/  @!P3 IMAD R15, R66, R22, R23 ;  /* 0x00000016420fb224 */ /* 0x000fe200078e0217 */
[----:B------:R-:W-:Y:S01]  /*a980*/  BSSY B1, `(.L_x_402) ;  /* 0x000000b000017945 */ /* 0x000fe20003800000 */
[C---:B------:R-:W-:Y:S02]  /*a990*/  ISETP.LT.OR P5, PT, R3.reuse, 0x59, !P2 ;  /* 0x000000590300780c */ /* 0x040fe400057a1670 */
[----:B------:R-:W-:Y:S01]  /*a9a0*/  ISETP.LT.OR P2, PT, R3, 0x5a, !P2 ;  /* 0x0000005a0300780c */ /* 0x000fe20005741670 */
[----:B------:R2:W-:Y:S01]  /*a9b0*/  @!P3 STG.E.U8 desc[UR46][R12.64+0x50], R15 ;  /* 0x0000500f0c00b986 */ /* 0x0005e2000c10112e */
[C---:B-1----:R-:W-:Y:S02]  /*a9c0*/  @!P4 IADD3 R6, P3, R4.reuse, UR44, RZ ;  /* 0x0000002c0406cc10 */ /* 0x042fe4000ff7e0ff */
[----:B------:R-:W-:Y:S02]  /*a9d0*/  @!P1 IADD3 R14, P6, R4, UR44, RZ ;  /* 0x0000002c040e9c10 */ /* 0x000fe4000ffde0ff */
[----:B------:R-:W-:Y:S01]  /*a9e0*/  @!P4 IADD3.X R7, R9, UR43, RZ, P3, !PT ;  /* 0x0000002b0907cc10 */ /* 0x000fe20009ffe4ff */
[----:B------:R-:W-:Y:S10]  /*a9f0*/  @P4 BRA `(.L_x_403) ;  /* 0x00000000000c4947 */ /* 0x000ff40003800000 */
[----:B------:R-:W3:Y:S02]  /*aa00*/  LDG.E.U8 R18, desc[UR46][R10.64+0x51] ;  /* 0x0000512e0a127981 */ /* 0x000ee4000c1e1100 */
[----:B---3--:R-:W-:-:S05]  /*aa10*/  PRMT R0, R18, 0x8880, RZ ;  /* 0x0000888012007816 */ /* 0x008fca00000000ff */
[----:B------:R-:W-:-:S07]  /*aa20*/  IMAD R23, R0, R19, RZ ;  /* 0x0000001300177224 */ /* 0x000fce00078e02ff */
.L_x_403:
[----:B------:R-:W-:Y:S05]  /*aa30*/  BSYNC B1 ;  /* 0x0000000000017941 */ /* 0x000fea0003800000 */
.L_x_402:
[----:B------:R-:W-:Y:S01]  /*aa40*/  @!P4 IMAD R67, R67, R22, R23 ;  /* 0x000000164343c224 */ /* 0x000fe200078e0217 */
[----:B------:R-:W-:Y:S04]  /*aa50*/  BSSY B1, `(.L_x_404) ;  /* 0x0000006000017945 */ /* 0x000fe80003800000 */
[----:B------:R1:W-:Y:S01]  /*aa60*/  @!P4 STG.E.U8 desc[UR46][R6.64+0x51], R67 ;  /* 0x000051430600c986 */ /* 0x0003e2000c10112e */
[----:B------:R-:W-:Y:S05]  /*aa70*/  @P5 BRA `(.L_x_405) ;  /* 0x00000000000c5947 */ /* 0x000fea0003800000 */
[----:B------:R-:W3:Y:S02]  /*aa80*/  LDG.E.U8 R18, desc[UR46][R20.64+0x58] ;  /* 0x0000582e14127981 */ /* 0x000ee4000c1e1100 */
[----:B---3--:R-:W-:-:S05]  /*aa90*/  PRMT R0, R18, 0x8880, RZ ;  /* 0x0000888012007816 */ /* 0x008fca00000000ff */
[----:B------:R-:W-:-:S07]  /*aaa0*/  IMAD R23, R0, R19, RZ ;  /* 0x0000001300177224 */ /* 0x000fce00078e02ff */
.L_x_405:
[----:B------:R-:W-:Y:S05]  /*aab0*/  BSYNC B1 ;  /* 0x0000000000017941 */ /* 0x000fea0003800000 */
.L_x_404:
        /* <DEDUP_REMOVED lines=9> */
.L_x_407:
[----:B------:R-:W-:Y:S05]  /*ab50*/  BSYNC B1 ;  /* 0x0000000000017941 */ /* 0x000fea0003800000 */
.L_x_406:
        /* <DEDUP_REMOVED lines=10> */
.L_x_409:
[----:B------:R-:W-:Y:S05]  /*ac00*/  BSYNC B1 ;  /* 0x0000000000017941 */ /* 0x000fea0003800000 */
.L_x_408:
[----:B-1----:R-:W-:Y:S01]  /*ac10*/  @!P1 IMAD R7, R70, R22, R23 ;  /* 0x0000001646079224 */ /* 0x002fe200078e0217 */
[----:B------:R-:W-:Y:S01]  /*ac20*/  ISETP.LT.OR P0, PT, R3, 0x5a, !P0 ;  /* 0x0000005a0300780c */ /* 0x000fe20004701670 */
[----:B------:R-:W-:Y:S03]  /*ac30*/  BSSY B1, `(.L_x_410) ;  /* 0x0000006000017945 */ /* 0x000fe60003800000 */
[----:B------:R1:W-:Y:S09]  /*ac40*/  @!P1 STG.E.U8 desc[UR46][R14.64+0x58], R7 ;  /* 0x000058070e009986 */ /* 0x0003f2000c10112e */
[----:B------:R-:W-:Y:S05]  /*ac50*/  @P0 BRA `(.L_x_411) ;  /* 0x00000000000c0947 */ /* 0x000fea0003800000 */
[----:B------:R-:W2:Y:S02]  /*ac60*/  LDG.E.U8 R18, desc[UR46][R10.64+0x59] ;  /* 0x0000592e0a127981 */ /* 0x000ea4000c1e1100 */
[----:B--2---:R-:W-:-:S05]  /*ac70*/  PRMT R0, R18, 0x8880, RZ ;  /* 0x0000888012007816 */ /* 0x004fca00000000ff */
[----:B------:R-:W-:-:S07]  /*ac80*/  IMAD R23, R0, R19, RZ ;  /* 0x0000001300177224 */ /* 0x000fce00078e02ff */
.L_x_411:
[----:B------:R-:W-:Y:S05]  /*ac90*/  BSYNC B1 ;  /* 0x0000000000017941 */ /* 0x000fea0003800000 */
.L_x_410:
[----:B------:R-:W-:Y:S01]  /*aca0*/  IMAD R23, R71, R22, R23 ;  /* 0x0000001647177224 */ /* 0x000fe200078e0217 */
[----:B------:R-:W-:Y:S06]  /*acb0*/  @P0 BRA `(.L_x_412) ;  /* 0x00000030007c0947 */ /* 0x000fec0003800000 */
[----:B------:R-:W-:-:S04]  /*acc0*/  IADD3 R4, P0, R4, UR44, RZ ;  /* 0x0000002c04047c10 */ /* 0x000fc8000ff1e0ff */
[----:B------:R-:W-:-:S05]  /*acd0*/  IADD3.X R5, R9, UR43, RZ, P0, !PT ;  /* 0x0000002b09057c10 */ /* 0x000fca00087fe4ff */
[----:B------:R2:W-:Y:S01]  /*ace0*/  STG.E.U8 desc[UR46][R4.64+0x59], R23 ;  /* 0x0000591704007986 */ /* 0x0005e2000c10112e */
[----:B------:R-:W-:Y:S05]  /*acf0*/  BRA `(.L_x_412) ;  /* 0x00000030006c7947 */ /* 0x000fea0003800000 */
.L_x_29:
[C---:B------:R-:W-:Y:S01]  /*ad00*/  ISETP.GE.AND P0, PT, R0.reuse, 0x9, PT ;  /* 0x000000090000780c */ /* 0x040fe20003f06270 */
[----:B------:R-:W-:Y:S01]  /*ad10*/  ULDC.64 UR4, c[0x0][0x5c0] ;  /* 0x0001700000047ab9 */ /* 0x000fe20000000a00 */
[----:B------:R-:W-:Y:S02]  /*ad20*/  ISETP.GE.AND P1, PT, R0, 0x1, PT ;  /* 0x000000010000780c */ /* 0x000fe40003f26270 */
[C---:B------:R-:W-:Y:S02]  /*ad30*/  ISETP.LT.OR P5, PT, R3.reuse, 0x1, !P0 ;  /* 0x000000010300780c */ /* 0x040fe400047a1670 */
[C---:B------:R-:W-:Y:S02]  /*ad40*/  ISETP.LT.OR P6, PT, R3.reuse, 0x1, !P1 ;  /* 0x000000010300780c */ /* 0x040fe40004fc1670 */
[----:B------:R-:W-:Y:S02]  /*ad50*/  ISETP.LT.OR P4, PT, R3, 0x2, !P1 ;  /* 0x000000020300780c */ /* 0x000fe40004f81670 */
[----:B------:R-:W-:Y:S01]  /*ad60*/  IADD3 R4, P2, R4, UR4, RZ ;  /* 0x0000000404047c10 */ /* 0x000fe2000ff5e0ff */
[----:B------:R-:W-:-:S03]  /*ad70*/  USHF.L.U64.HI UR4, UR10, 0x7, UR11 ;  /* 0x000000070a047899 */ /* 0x000fc6000801020b */
[----:B------:R-:W-:Y:S02]  /*ad80*/  IADD3.X R5, R218, UR5, RZ, P2, !PT ;  /* 0x00000005da057c10 */ /* 0x000fe400097fe4ff */
[----:B------:R-:W-:Y:S01]  /*ad90*/  ISETP.LT.OR P2, PT, R3, 0x2, !P0 ;  /* 0x000000020300780c */ /* 0x000fe20004741670 */
[-C--:B------:R-:W-:Y:S01]  /*ada0*/  @!P5 IMAD R13, R170, R22.reuse, RZ ;  /* 0x00000016aa0dd224 */ /* 0x080fe200078e02ff */
[----:B------:R-:W-:Y:S01]  /*adb0*/  @!P5 IADD3 R6, P3, R4, UR44, RZ ;  /* 0x0000002c0406dc10 */ /* 0x000fe2000ff7e0ff */
[-C--:B------:R-:W-:Y:S02]  /*adc0*/  @!P6 IMAD R11, R168, R22.reuse, RZ ;  /* 0x00000016a80be224 */ /* 0x080fe400078e02ff */
[----:B------:R-:W-:Y:S01]  /*add0*/  @!P4 IMAD R169, R169, R22, RZ ;  /* 0x00000016a9a9c224 */ /* 0x000fe200078e02ff */
[----:B------:R-:W-:Y:S02]  /*ade0*/  @!P5 IADD3.X R7, R5, UR43, RZ, P3, !PT ;  /* 0x0000002b0507dc10 */ /* 0x000fe40009ffe4ff */
[C---:B------:R-:W-:Y:S01]  /*adf0*/  ISETP.LT.OR P3, PT, R3.reuse, 0x9, !P0 ;  /* 0x000000090300780c */ /* 0x040fe20004761670 */
[----:B------:R-:W-:Y:S01]  /*ae00*/  @!P6 STG.E.U8 desc[UR46][R4.64], R11 ;  /* 0x0000000b0400e986 */ /* 0x000fe2000c10112e */
[----:B------:R-:W-:-:S03]  /*ae10*/  ISETP.LT.OR P6, PT, R3, 0xa, !P1 ;  /* 0x0000000a0300780c */ /* 0x000fc60004fc1670 */
[----:B------:R-:W-:Y:S01]  /*ae20*/  @!P4 STG.E.U8 desc[UR46][R4.64+0x1], R169 ;  /* 0x000001a90400c986 */ /* 0x000fe2000c10112e */
[----:B------:R-:W-:Y:S01]  /*ae30*/  ISETP.LT.OR P4, PT, R3, 0x9, !P1 ;  /* 0x000000090300780c */ /* 0x000fe20004f81670 */
[----:B------:R-:W-:Y:S02]  /*ae40*/  @!P2 IMAD R171, R171, R22, RZ ;  /* 0x00000016ababa224 */ /* 0x000fe400078e02ff */
[----:B------:R0:W-:Y:S01]  /*ae50*/  @!P5 STG.E.U8 desc[UR46][R6.64], R13 ;  /* 0x0000000d0600d986 */ /* 0x0001e2000c10112e */
[----:B------:R-:W-:-:S04]  /*ae60*/  @!P2 IADD3 R8, P5, R4, UR44, RZ ;  /* 0x0000002c0408ac10 */ /* 0x000fc8000ffbe0ff */
[----:B------:R-:W-:Y:S01]  /*ae70*/  @!P2 IADD3.X R9, R5, UR43, RZ, P5, !PT ;  /* 0x0000002b0509ac10 */ /* 0x000fe2000affe4ff */
[----:B------:R-:W-:Y:S01]  /*ae80*/  @!P6 IMAD R173, R173, R22, RZ ;  /* 0x00000016adade224 */ /* 0x000fe200078e02ff */
[----:B------:R-:W-:-:S03]  /*ae90*/  ISETP.LT.OR P5, PT, R3, 0xa, !P0 ;  /* 0x0000000a0300780c */ /* 0x000fc600047a1670 */
[----:B------:R2:W-:Y:S01]  /*aea0*/  @!P2 STG.E.U8 desc[UR46][R8.64+0x1], R171 ;  /* 0x000001ab0800a986 */ /* 0x0005e2000c10112e */
[----:B------:R-:W-:Y:S01]  /*aeb0*/  @!P3 IADD3 R10, P2, R4, UR44, RZ ;  /* 0x0000002c040abc10 */ /* 0x000fe2000ff5e0ff */
[-C--:B------:R-:W-:Y:S02]  /*aec0*/  @!P4 IMAD R15, R172, R22.reuse, RZ ;  /* 0x00000016ac0fc224 */ /* 0x080fe400078e02ff */
[-C--:B0-----:R-:W-:Y:S01]  /*aed0*/  @!P3 IMAD R13, R174, R22.reuse, RZ ;  /* 0x00000016ae0db224 */ /* 0x081fe200078e02ff */
[----:B------:R-:W-:Y:S01]  /*aee0*/  @!P3 IADD3.X R11, R5, UR43, RZ, P2, !PT ;  /* 0x0000002b050bbc10 */ /* 0x000fe200097fe4ff */
[----:B------:R-:W-:Y:S01]  /*aef0*/  @!P6 STG.E.U8 desc[UR46][R4.64+0x9], R173 ;  /* 0x000009ad0400e986 */ /* 0x000fe2000c10112e */
[C---:B------:R-:W-:Y:S02]  /*af00*/  ISETP.LT.OR P2, PT, R3.reuse, 0x11, !P0 ;  /* 0x000000110300780c */ /* 0x040fe40004741670 */
[C---:B------:R-:W-:Y:S01]  /*af10*/  ISETP.LT.OR P6, PT, R3.reuse, 0x12, !P1 ;  /* 0x000000120300780c */ /* 0x040fe20004fc1670 */
[----:B------:R0:W-:Y:S01]  /*af20*/  @!P4 STG.E.U8 desc[UR46][R4.64+0x8], R15 ;  /* 0x0000080f0400c986 */ /* 0x0001e2000c10112e */
[----:B------:R-:W-:Y:S01]  /*af30*/  ISETP.LT.OR P4, PT, R3, 0x11, !P1 ;  /* 0x000000110300780c */ /* 0x000fe20004f81670 */
[----:B------:R-:W-:-:S02]  /*af40*/  @!P5 IMAD R175, R175, R22, RZ ;  /* 0x00000016afafd224 */ /* 0x000fc400078e02ff */
[----:B------:R3:W-:Y:S01]  /*af50*/  @!P3 STG.E.U8 desc[UR46][R10.64+0x8], R13 ;  /* 0x0000080d0a00b986 */ /* 0x0007e2000c10112e */
[----:B------:R-:W-:-:S04]  /*af60*/  @!P5 IADD3 R6, P3, R4, UR44, RZ ;  /* 0x0000002c0406dc10 */ /* 0x000fc8000ff7e0ff */
[----:B------:R-:W-:Y:S02]  /*af70*/  @!P5 IADD3.X R7, R5, UR43, RZ, P3, !PT ;  /* 0x0000002b0507dc10 */ /* 0x000fe40009ffe4ff */
[----:B------:R-:W-:Y:S01]  /*af80*/  ISETP.LT.OR P3, PT, R3, 0x12, !P0 ;  /* 0x000000120300780c */ /* 0x000fe20004761670 */
[-C--:B------:R-:W-:Y:S02]  /*af90*/  @!P6 IMAD R177, R177, R22.reuse, RZ ;  /* 0x00000016b1b1e224 */ /* 0x080fe400078e02ff */
[----:B------:R4:W-:Y:S01]  /*afa0*/  @!P5 STG.E.U8 desc[UR46][R6.64+0x9], R175 ;  /* 0x000009af0600d986 */ /* 0x0009e2000c10112e */
[----:B--2---:R-:W-:Y:S01]  /*afb0*/  @!P2 IADD3 R8, P5, R4, UR44, RZ ;  /* 0x0000002c0408ac10 */ /* 0x004fe2000ffbe0ff */
[-C--:B0-----:R-:W-:Y:S02]  /*afc0*/  @!P4 IMAD R15, R176, R22.reuse, RZ ;  /* 0x00000016b00fc224 */ /* 0x081fe400078e02ff */
[----:B---3--:R-:W-:Y:S01]  /*afd0*/  @!P2 IMAD R13, R178, R22, RZ ;  /* 0x00000016b20da224 */ /* 0x008fe200078e02ff */
[----:B------:R-:W-:Y:S01]  /*afe0*/  @!P2 IADD3.X R9, R5, UR43, RZ, P5, !PT ;  /* 0x0000002b0509ac10 */ /* 0x000fe2000affe4ff */
[----:B------:R-:W-:Y:S01]  /*aff0*/  @!P6 STG.E.U8 desc[UR46][R4.64+0x11], R177 ;  /* 0x000011b10400e986 */ /* 0x000fe2000c10112e */
[----:B------:R-:W-:-:S02]  /*b000*/  ISETP.LT.OR P5, PT, R3, 0x19, !P0 ;  /* 0x000000190300780c */ /* 0x000fc400047a1670 */
[C---:B------:R-:W-:Y:S01]  /*b010*/  ISETP.LT.OR P6, PT, R3.reuse, 0x1a, !P1 ;  /* 0x0000001a0300780c */ /* 0x040fe20004fc1670 */
[----:B------:R0:W-:Y:S01]  /*b020*/  @!P4 STG.E.U8 desc[UR46][R4.64+0x10], R15 ;  /* 0x0000100f0400c986 */ /* 0x0001e2000c10112e */
[----:B------:R-:W-:Y:S01]  /*b030*/  ISETP.LT.OR P4, PT, R3, 0x19, !P1 ;  /* 0x000000190300780c */ /* 0x000fe20004f81670 */
[----:B------:R-:W-:Y:S02]  /*b040*/  @!P3 IMAD R179, R179, R22, RZ ;  /* 0x00000016b3b3b224 */ /* 0x000fe400078e02ff */
[----:B------:R2:W-:Y:S01]  /*b050*/  @!P2 STG.E.U8 desc[UR46][R8.64+0x10], R13 ;  /* 0x0000100d0800a986 */ /* 0x0005e2000c10112e */
[----:B------:R-:W-:-:S04]  /*b060*/  @!P3 IADD3 R10, P2, R4, UR44, RZ ;  /* 0x0000002c040abc10 */ /* 0x000fc8000ff5e0ff */
[----:B------:R-:W-:Y:S02]  /*b070*/  @!P3 IADD3.X R11, R5, UR43, RZ, P2, !PT ;  /* 0x0000002b050bbc10 */ /* 0x000fe400097fe4ff */
[----:B------:R-:W-:Y:S01]  /*b080*/  ISETP.LT.OR P2, PT, R3, 0x1a, !P0 ;  /* 0x0000001a0300780c */ /* 0x000fe20004741670 */
[-C--:B------:R-:W-:Y:S02]  /*b090*/  @!P6 IMAD R181, R181, R22.reuse, RZ ;  /* 0x00000016b5b5e224 */ /* 0x080fe400078e02ff */
[----:B------:R3:W-:Y:S01]  /*b0a0*/  @!P3 STG.E.U8 desc[UR46][R10.64+0x11], R179 ;  /* 0x000011b30a00b986 */ /* 0x0007e2000c10112e */
[----:B----4-:R-:W-:Y:S01]  /*b0b0*/  @!P5 IADD3 R6, P3, R4, UR44, RZ ;  /* 0x0000002c0406dc10 */ /* 0x010fe2000ff7e0ff */
[-C--:B0-----:R-:W-:Y:S02]  /*b0c0*/  @!P4 IMAD R15, R180, R22.reuse, RZ ;  /* 0x00000016b40fc224 */ /* 0x081fe400078e02ff */
[----:B--2---:R-:W-:Y:S01]  /*b0d0*/  @!P5 IMAD R13, R182, R22, RZ ;  /* 0x00000016b60dd224 */ /* 0x004fe200078e02ff */
        /* <DEDUP_REMOVED lines=13> */
[----:B---3--:R-:W-:Y:S01]  /*b1b0*/  @!P3 IADD3 R10, P2, R4, UR44, RZ ;  /* 0x0000002c040abc10 */ /* 0x008fe2000ff5e0ff */
        /* <DEDUP_REMOVED lines=52> */
[----:B------:R-:W-:-:S03]  /*b500*/  ISETP.LT.OR P2, PT, R3, 0x41, !P0 ;  /* 0x000000410300780c */ /* 0x000fc60004741670 */
[----:B------:R0:W-:Y:S01]  /*b510*/  @!P4 STG.E.U8 desc[UR46][R4.64+0x38], R15 ;  /* 0x0000380f0400c986 */ /* 0x0001e2000c10112e */
[----:B------:R-:W-:Y:S01]  /*b520*/  @!P5 IADD3 R6, P6, R4, UR44, RZ ;  /* 0x0000002c0406dc10 */ /* 0x000fe2000ffde0ff */
[----:B------:R-:W-:Y:S01]  /*b530*/  @!P5 IMAD R199, R199, R22, RZ ;  /* 0x00000016c7c7d224 */ /* 0x000fe200078e02ff */
[C---:B------:R-:W-:Y:S01]  /*b540*/  ISETP.LT.OR P4, PT, R3.reuse, 0x41, !P1 ;  /* 0x000000410300780c */ /* 0x040fe20004f81670 */
[----:B------:R-:W-:Y:S01]  /*b550*/  @!P3 STG.E.U8 desc[UR46][R10.64+0x38], R13 ;  /* 0x0000380d0a00b986 */ /* 0x000fe2000c10112e */
[----:B------:R-:W-:Y:S02]  /*b560*/  ISETP.LT.OR P3, PT, R3, 0x42, !P1 ;  /* 0x000000420300780c */ /* 0x000fe40004f61670 */
[----:B------:R-:W-:-:S03]  /*b570*/  @!P5 IADD3.X R7, R5, UR43, RZ, P6, !PT ;  /* 0x0000002b0507dc10 */ /* 0x000fc6000b7fe4ff */
[----:B---3--:R-:W-:Y:S01]  /*b580*/  @!P2 IADD3 R8, P6, R4, UR44, RZ ;  /* 0x0000002c0408ac10 */ /* 0x008fe2000ffde0ff */
[-C--:B------:R-:W-:Y:S01]  /*b590*/  @!P2 IMAD R21, R202, R22.reuse, RZ ;  /* 0x00000016ca15a224 */ /* 0x080fe200078e02ff */
[----:B------:R2:W-:Y:S01]  /*b5a0*/  @!P5 STG.E.U8 desc[UR46][R6.64+0x39], R199 ;  /* 0x000039c70600d986 */ /* 0x0005e2000c10112e */
[----:B------:R-:W-:Y:S02]  /*b5b0*/  ISETP.LT.OR P5, PT, R3, 0x42, !P0 ;  /* 0x000000420300780c */ /* 0x000fe400047a1670 */
[----:B------:R-:W-:Y:S01]  /*b5c0*/  @!P2 IADD3.X R9, R5, UR43, RZ, P6, !PT ;  /* 0x0000002b0509ac10 */ /* 0x000fe2000b7fe4ff */
[-C--:B0-----:R-:W-:Y:S01]  /*b5d0*/  @!P4 IMAD R15, R200, R22.reuse, RZ ;  /* 0x00000016c80fc224 */ /* 0x081fe200078e02ff */
[----:B------:R-:W-:Y:S01]  /*b5e0*/  ISETP.LT.OR P6, PT, R3, 0x49, !P1 ;  /* 0x000000490300780c */ /* 0x000fe20004fc1670 */
[----:B------:R-:W-:-:S03]  /*b5f0*/  @!P3 IMAD R201, R201, R22, RZ ;  /* 0x00000016c9c9b224 */ /* 0x000fc600078e02ff */
[----:B------:R0:W-:Y:S01]  /*b600*/  @!P4 STG.E.U8 desc[UR46][R4.64+0x40], R15 ;  /* 0x0000400f0400c986 */ /* 0x0001e2000c10112e */
[----:B------:R-:W-:-:S03]  /*b610*/  ISETP.LT.OR P4, PT, R3, 0x4a, !P1 ;  /* 0x0000004a0300780c */ /* 0x000fc60004f81670 */
[----:B------:R-:W-:Y:S01]  /*b620*/  @!P3 STG.E.U8 desc[UR46][R4.64+0x41], R201 ;  /* 0x000041c90400b986 */ /* 0x000fe2000c10112e */
[----:B------:R-:W-:Y:S01]  /*b630*/  ISETP.LT.OR P3, PT, R3, 0x49, !P0 ;  /* 0x000000490300780c */ /* 0x000fe20004761670 */
[-C--:B------:R-:W-:Y:S02]  /*b640*/  @!P5 IMAD R203, R203, R22.reuse, RZ ;  /* 0x00000016cbcbd224 */ /* 0x080fe400078e02ff */
[----:B------:R3:W-:Y:S01]  /*b650*/  @!P2 STG.E.U8 desc[UR46][R8.64+0x40], R21 ;  /* 0x000040150800a986 */ /* 0x0007e2000c10112e */
[----:B--2---:R-:W-:Y:S01]  /*b660*/  @!P5 IADD3 R6, P2, R4, UR44, RZ ;  /* 0x0000002c0406dc10 */ /* 0x004fe2000ff5e0ff */
[----:B------:R-:W-:-:S03]  /*b670*/  @!P6 IMAD R13, R204, R22, RZ ;  /* 0x00000016cc0de224 */ /* 0x000fc600078e02ff */
[----:B------:R-:W-:Y:S01]  /*b680*/  @!P5 IADD3.X R7, R5, UR43, RZ, P2, !PT ;  /* 0x0000002b0507dc10 */ /* 0x000fe200097fe4ff */
[----:B------:R-:W-:Y:S01]  /*b690*/  @!P4 IMAD R205, R205, R22, RZ ;  /* 0x00000016cdcdc224 */ /* 0x000fe200078e02ff */
[----:B------:R-:W-:-:S03]  /*b6a0*/  ISETP.LT.OR P2, PT, R3, 0x4a, !P0 ;  /* 0x0000004a0300780c */ /* 0x000fc60004741670 */
[----:B------:R-:W-:Y:S01]  /*b6b0*/  @!P5 STG.E.U8 desc[UR46][R6.64+0x41], R203 ;  /* 0x000041cb0600d986 */ /* 0x000fe2000c10112e */
[----:B------:R-:W-:Y:S01]  /*b6c0*/  @!P3 IADD3 R10, P5, R4, UR44, RZ ;  /* 0x0000002c040abc10 */ /* 0x000fe2000ffbe0ff */
[-C--:B0-----:R-:W-:Y:S02]  /*b6d0*/  @!P3 IMAD R15, R206, R22.reuse, RZ ;  /* 0x00000016ce0fb224 */ /* 0x081fe400078e02ff */
[----:B------:R0:W-:Y:S01]  /*b6e0*/  @!P6 STG.E.U8 desc[UR46][R4.64+0x48], R13 ;  /* 0x0000480d0400e986 */ /* 0x0001e2000c10112e */
[----:B------:R-:W-:Y:S02]  /*b6f0*/  ISETP.LT.OR P6, PT, R3, 0x51, !P1 ;  /* 0x000000510300780c */ /* 0x000fe40004fc1670 */
[----:B------:R-:W-:Y:S01]  /*b700*/  @!P3 IADD3.X R11, R5, UR43, RZ, P5, !PT ;  /* 0x0000002b050bbc10 */ /* 0x000fe2000affe4ff */
[----:B------:R-:W-:Y:S01]  /*b710*/  @!P4 STG.E.U8 desc[UR46][R4.64+0x49], R205 ;  /* 0x000049cd0400c986 */ /* 0x000fe2000c10112e */
[----:B------:R-:W-:Y:S01]  /*b720*/  ISETP.LT.OR P4, PT, R3, 0x52, !P1 ;  /* 0x000000520300780c */ /* 0x000fe20004f81670 */
[----:B------:R-:W-:Y:S01]  /*b730*/  @!P2 IMAD R207, R207, R22, RZ ;  /* 0x00000016cfcfa224 */ /* 0x000fe200078e02ff */
[----:B---3--:R-:W-:Y:S01]  /*b740*/  @!P2 IADD3 R8, P5, R4, UR44, RZ ;  /* 0x0000002c0408ac10 */ /* 0x008fe2000ffbe0ff */
[----:B------:R2:W-:Y:S01]  /*b750*/  @!P3 STG.E.U8 desc[UR46][R10.64+0x48], R15 ;  /* 0x0000480f0a00b986 */ /* 0x0005e2000c10112e */
[----:B------:R-:W-:-:S02]  /*b760*/  ISETP.LT.OR P3, PT, R3, 0x51, !P0 ;  /* 0x000000510300780c */ /* 0x000fc40004761670 */
[----:B------:R-:W-:Y:S02]  /*b770*/  @!P2 IADD3.X R9, R5, UR43, RZ, P5, !PT ;  /* 0x0000002b0509ac10 */ /* 0x000fe4000affe4ff */
[C---:B------:R-:W-:Y:S01]  /*b780*/  ISETP.LT.OR P5, PT, R3.reuse, 0x52, !P0 ;  /* 0x000000520300780c */ /* 0x040fe200047a1670 */
[-C--:B0-----:R-:W-:Y:S02]  /*b790*/  @!P6 IMAD R13, R208, R22.reuse, RZ ;  /* 0x00000016d00de224 */ /* 0x081fe400078e02ff */
[----:B------:R-:W-:Y:S01]  /*b7a0*/  @!P2 STG.E.U8 desc[UR46][R8.64+0x49], R207 ;  /* 0x000049cf0800a986 */ /* 0x000fe2000c10112e */
[----:B------:R-:W-:Y:S01]  /*b7b0*/  ISETP.LT.OR P2, PT, R3, 0x59, !P1 ;  /* 0x000000590300780c */ /* 0x000fe20004f41670 */
[-C--:B------:R-:W-:Y:S01]  /*b7c0*/  @!P4 IMAD R209, R209, R22.reuse, RZ ;  /* 0x00000016d1d1c224 */ /* 0x080fe200078e02ff */
[C---:B------:R-:W-:Y:S01]  /*b7d0*/  ISETP.LT.OR P1, PT, R3.reuse, 0x5a, !P1 ;  /* 0x0000005a0300780c */ /* 0x040fe20004f21670 */
[----:B------:R0:W-:Y:S02]  /*b7e0*/  @!P6 STG.E.U8 desc[UR46][R4.64+0x50], R13 ;  /* 0x0000500d0400e986 */ /* 0x0001e4000c10112e */
[----:B------:R-:W-:Y:S01]  /*b7f0*/  @!P3 IADD3 R6, P6, R4, UR44, RZ ;  /* 0x0000002c0406bc10 */ /* 0x000fe2000ffde0ff */
[-C--:B--2---:R-:W-:Y:S01]  /*b800*/  @!P3 IMAD R15, R210, R22.reuse, RZ ;  /* 0x00000016d20fb224 */ /* 0x084fe200078e02ff */
[----:B------:R-:W-:Y:S01]  /*b810*/  @!P4 STG.E.U8 desc[UR46][R4.64+0x51], R209 ;  /* 0x000051d10400c986 */ /* 0x000fe2000c10112e */
[----:B------:R-:W-:Y:S01]  /*b820*/  ISETP.LT.OR P4, PT, R3, 0x59, !P0 ;  /* 0x000000590300780c */ /* 0x000fe20004781670 */
[----:B------:R-:W-:Y:S01]  /*b830*/  @!P5 IMAD R211, R211, R22, RZ ;  /* 0x00000016d3d3d224 */ /* 0x000fe200078e02ff */
[----:B------:R-:W-:-:S02]  /*b840*/  @!P3 IADD3.X R7, R5, UR43, RZ, P6, !PT ;  /* 0x0000002b0507bc10 */ /* 0x000fc4000b7fe4ff */
[----:B------:R-:W-:Y:S02]  /*b850*/  @!P5 IADD3 R10, P6, R4, UR44, RZ ;  /* 0x0000002c040adc10 */ /* 0x000fe4000ffde0ff */
[----:B------:R-:W-:Y:S01]  /*b860*/  ISETP.LT.OR P0, PT, R3, 0x5a, !P0 ;  /* 0x0000005a0300780c */ /* 0x000fe20004701670 */
[----:B------:R2:W-:Y:S01]  /*b870*/  @!P3 STG.E.U8 desc[UR46][R6.64+0x50], R15 ;  /* 0x0000500f0600b986 */ /* 0x0005e2000c10112e */
[----:B------:R-:W-:Y:S01]  /*b880*/  @!P5 IADD3.X R11, R5, UR43, RZ, P6, !PT ;  /* 0x0000002b050bdc10 */ /* 0x000fe2000b7fe4ff */
[-C--:B0-----:R-:W-:Y:S01]  /*b890*/  @!P2 IMAD R13, R212, R22.reuse, RZ ;  /* 0x00000016d40da224 */ /* 0x081fe200078e02ff */
[----:B------:R-:W-:Y:S01]  /*b8a0*/  ISETP.GE.AND P3, PT, R0, 0x81, PT ;  /* 0x000000810000780c */ /* 0x000fe20003f66270 */
[-C--:B------:R-:W-:Y:S02]  /*b8b0*/  @!P1 IMAD R213, R213, R22.reuse, RZ ;  /* 0x00000016d5d59224 */ /* 0x080fe400078e02ff */
[----:B------:R0:W-:Y:S01]  /*b8c0*/  @!P5 STG.E.U8 desc[UR46][R10.64+0x51], R211 ;  /* 0x000051d30a00d986 */ /* 0x0001e2000c10112e */
[----:B------:R-:W-:Y:S01]  /*b8d0*/  @!P4 IADD3 R8, P5, R4, UR44, RZ ;  /* 0x0000002c0408cc10 */ /* 0x000fe2000ffbe0ff */
[-C--:B------:R-:W-:Y:S01]  /*b8e0*/  @!P4 IMAD R21, R214, R22.reuse, RZ ;  /* 0x00000016d615c224 */ /* 0x080fe200078e02ff */
[----:B------:R-:W-:Y:S01]  /*b8f0*/  ISETP.LT.OR P6, PT, R3, 0x1, !P3 ;  /* 0x000000010300780c */ /* 0x000fe20005fc1670 */
[----:B------:R3:W-:Y:S01]  /*b900*/  @!P2 STG.E.U8 desc[UR46][R4.64+0x58], R13 ;  /* 0x0000580d0400a986 */ /* 0x0007e2000c10112e */
[----:B------:R-:W-:Y:S01]  /*b910*/  @!P4 IADD3.X R9, R5, UR43, RZ, P5, !PT ;  /* 0x0000002b0509cc10 */ /* 0x000fe2000affe4ff */
[----:B--2---:R-:W-:Y:S01]  /*b920*/  IMAD.U32 R7, RZ, RZ, UR10 ;  /* 0x0000000aff077e24 */ /* 0x004fe2000f8e00ff */
[----:B------:R-:W-:Y:S01]  /*b930*/  ISETP.GE.AND P2, PT, R0, 0x89, PT ;  /* 0x000000890000780c */ /* 0x000fe20003f46270 */
[----:B------:R-:W-:Y:S01]  /*b940*/  @!P1 STG.E.U8 desc[UR46][R4.64+0x59], R213 ;  /* 0x000059d504009986 */ /* 0x000fe2000c10112e */
[----:B------:R-:W-:Y:S01]  /*b950*/  ISETP.LT.OR P5, PT, R3, 0x2, !P3 ;  /* 0x000000020300780c */ /* 0x000fe20005fa1670 */
[----:B------:R-:W-:Y:S01]  /*b960*/  @!P0 IMAD R215, R215, R22, RZ ;  /* 0x00000016d7d78224 */ /* 0x000fe200078e02ff */
[----:B------:R-:W-:Y:S01]  /*b970*/  ISETP.LT.OR P1, PT, R3, 0x1, !P2 ;  /* 0x000000010300780c */ /* 0x000fe20005721670 */
[----:B------:R2:W-:Y:S01]  /*b980*/  @!P4 STG.E.U8 desc[UR46][R8.64+0x58], R21 ;  /* 0x000058150800c986 */ /* 0x0005e2000c10112e */
[----:B0-----:R-:W-:-:S03]  /*b990*/  @!P0 IADD3 R10, P4, R4, UR44, RZ ;  /* 0x0000002c040a8c10 */ /* 0x001fc6000ff9e0ff */
[----:B---3--:R-:W-:Y:S01]  /*b9a0*/  @!P6 IMAD R13, R120, R22, RZ ;  /* 0x00000016780de224 */ /* 0x008fe200078e02ff */
[----:B------:R-:W-:Y:S02]  /*b9b0*/  @!P0 IADD3.X R11, R5, UR43, RZ, P4, !PT ;  /* 0x0000002b050b8c10 */ /* 0x000fe4000a7fe4ff */
[----:B------:R-:W-:-:S03]  /*b9c0*/  LEA R6, P4, R7, R4, 0x7 ;  /* 0x0000000407067211 */ /* 0x000fc600078838ff */
[----:B------:R0:W-:Y:S01]  /*b9d0*/  @!P0 STG.E.U8 desc[UR46][R10.64+0x59], R215 ;  /* 0x000059d70a008986 */ /* 0x0001e2000c10112e */
[----:B------:R-:W-:Y:S01]  /*b9e0*/  IADD3.X R7, R5, UR4, RZ, P4, !PT ;  /* 0x0000000405077c10 */ /* 0x000fe2000a7fe4ff */
[-C--:B------:R-:W-:Y:S01]  /*b9f0*/  @!P5 IMAD R121, R121, R22.reuse, RZ ;  /* 0x000000167979d224 */ /* 0x080fe200078e02ff */
[C---:B------:R-:W-:Y:S01]  /*ba00*/  ISETP.LT.OR P4, PT, R3.reuse, 0x2, !P2 ;  /* 0x000000020300780c */ /* 0x040fe20005781670 */
[----:B------:R-:W-:Y:S01]  /*ba10*/  @!P1 IMAD R15, R122, R22, RZ ;  /* 0x000000167a0f9224 */ /* 0x000fe200078e02ff */
[----:B--2---:R-:W-:Y:S01]  /*ba20*/  @!P1 IADD3 R8, P0, R6, UR44, RZ ;  /* 0x0000002c06089c10 */ /* 0x004fe2000ff1e0ff */
[----:B------:R2:W-:Y:S01]  /*ba30*/  @!P6 STG.E.U8 desc[UR46][R6.64], R13 ;  /* 0x0000000d0600e986 */ /* 0x0005e2000c10112e */
[----:B------:R-:W-:Y:S01]  /*ba40*/  ISETP.LT.OR P6, PT, R3, 0x9, !P3 ;  /* 0x000000090300780c */ /* 0x000fe20005fc1670 */
[----:B------:R-:W-:Y:S01]  /*ba50*/  USHF.L.U64.HI UR4, UR10, 0x8, UR11 ;  /* 0x000000080a047899 */ /* 0x000fe2000801020b */
[----:B------:R-:W-:Y:S01]  /*ba60*/  @!P1 IADD3.X R9, R7, UR43, RZ, P0, !PT ;  /* 0x0000002b07099c10 */ /* 0x000fe200087fe4ff */
[----:B------:R-:W-:Y:S01]  /*ba70*/  @!P5 STG.E.U8 desc[UR46][R6.64+0x1], R121 ;  /* 0x000001790600d986 */ /* 0x000fe2000c10112e */
[----:B------:R-:W-:-:S03]  /*ba80*/  ISETP.LT.OR P0, PT, R3, 0xa, !P3 ;  /* 0x0000000a0300780c */ /* 0x000fc60005f01670 */
[----:B------:R3:W-:Y:S01]  /*ba90*/  @!P1 STG.E.U8 desc[UR46][R8.64], R15 ;  /* 0x0000000f08009986 */ /* 0x0007e2000c10112e */
[----:B------:R-:W-:Y:S01]  /*baa0*/  ISETP.LT.OR P1, PT, R3, 0x9, !P2 ;  /* 0x000000090300780c */ /* 0x000fe20005721670 */
[----:B------:R-:W-:Y:S01]  /*bab0*/  @!P4 IMAD R123, R123, R22, RZ ;  /* 0x000000167b7bc224 */ /* 0x000fe200078e02ff */
[----:B0-----:R-:W-:-:S03]  /*bac0*/  @!P4 IADD3 R10, P5, R6, UR44, RZ ;  /* 0x0000002c060acc10 */ /* 0x001fc6000ffbe0ff */
[-C--:B--2---:R-:W-:Y:S01]  /*bad0*/  @!P6 IMAD R13, R124, R22.reuse, RZ ;  /* 0x000000167c0de224 */ /* 0x084fe200078e02ff */
[----:B------:R-:W-:Y:S02]  /*bae0*/  @!P4 IADD3.X R11, R7, UR43, RZ, P5, !PT ;  /* 0x0000002b070bcc10 */ /* 0x000fe4000affe4ff */
[----:B------:R-:W-:Y:S01]  /*baf0*/  ISETP.LT.OR P5, PT, R3, 0xa, !P2 ;  /* 0x0000000a0300780c */ /* 0x000fe200057a1670 */
[-C--:B------:R-:W-:Y:S02]  /*bb00*/  @!P0 IMAD R125, R125, R22.reuse, RZ ;  /* 0x000000167d7d8224 */ /* 0x080fe400078e02ff */
[----:B------:R0:W-:Y:S01]  /*bb10*/  @!P4 STG.E.U8 desc[UR46][R10.64+0x1], R123 ;  /* 0x0000017b0a00c986 */ /* 0x0001e2000c10112e */
[----:B------:R-:W-:Y:S01]  /*bb20*/  ISETP.LT.OR P4, PT, R3, 0x11, !P3 ;  /* 0x000000110300780c */ /* 0x000fe20005f81670 */
[----:B---3--:R-:W-:Y:S02]  /*bb30*/  @!P1 IMAD R15, R126, R22, RZ ;  /* 0x000000167e0f9224 */ /* 0x008fe400078e02ff */
[----:B------:R-:W-:Y:S01]  /*bb40*/  @!P6 STG.E.U8 desc[UR46][R6.64+0x8], R13 ;  /* 0x0000080d0600e986 */ /* 0x000fe2000c10112e */
[----:B------:R-:W-:-:S03]  /*bb50*/  @!P1 IADD3 R8, P6, R6, UR44, RZ ;  /* 0x0000002c06089c10 */ /* 0x000fc6000ffde0ff */
[----:B------:R-:W-:Y:S01]  /*bb60*/  @!P0 STG.E.U8 desc[UR46][R6.64+0x9], R125 ;  /* 0x0000097d06008986 */ /* 0x000fe2000c10112e */
[----:B------:R-:W-:Y:S01]  /*bb70*/  @!P1 IADD3.X R9, R7, UR43, RZ, P6, !PT ;  /* 0x0000002b07099c10 */ /* 0x000fe2000b7fe4ff */
[-C--:B------:R-:W-:Y:S01]  /*bb80*/  @!P5 IMAD R127, R127, R22.reuse, RZ ;  /* 0x000000167f7fd224 */ /* 0x080fe200078e02ff */
[C---:B------:R-:W-:Y:S02]  /*bb90*/  ISETP.LT.OR P0, PT, R3.reuse, 0x11, !P2 ;  /* 0x000000110300780c */ /* 0x040fe40005701670 */
[----:B0-----:R-:W-:Y:S01]  /*bba0*/  @!P5 IADD3 R10, P6, R6, UR44, RZ ;  /* 0x0000002c060adc10 */ /* 0x001fe2000ffde0ff */
[----:B------:R0:W-:Y:S01]  /*bbb0*/  @!P1 STG.E.U8 desc[UR46][R8.64+0x8], R15 ;  /* 0x0000080f08009986 */ /* 0x0001e2000c10112e */
[----:B------:R-:W-:Y:S01]  /*bbc0*/  ISETP.LT.OR P1, PT, R3, 0x12, !P3 ;  /* 0x000000120300780c */ /* 0x000fe20005f21670 */
[----:B------:R-:W-:Y:S01]  /*bbd0*/  @!P4 IMAD R21, R128, R22, RZ ;  /* 0x000000168015c224 */ /* 0x000fe200078e02ff */
[----:B------:R-:W-:-:S05]  /*bbe0*/  @!P5 IADD3.X R11, R7, UR43, RZ, P6, !PT ;  /* 0x0000002b070bdc10 */ /* 0x000fca000b7fe4ff */
[----:B------:R-:W-:Y:S01]  /*bbf0*/  @!P5 STG.E.U8 desc[UR46][R10.64+0x9], R127 ;  /* 0x0000097f0a00d986 */ /* 0x000fe2000c10112e */
[----:B------:R-:W-:Y:S02]  /*bc00*/  ISETP.LT.OR P5, PT, R3, 0x12, !P2 ;  /* 0x000000120300780c */ /* 0x000fe400057a1670 */
[----:B------:R-:W-:Y:S01]  /*bc10*/  @!P0 IADD3 R12, P6, R6, UR44, RZ ;  /* 0x0000002c060c8c10 */ /* 0x000fe2000ffde0ff */
[-C--:B0-----:R-:W-:Y:S01]  /*bc20*/  @!P0 IMAD R15, R130, R22.reuse, RZ ;  /* 0x00000016820f8224 */ /* 0x081fe200078e02ff */
[----:B------:R0:W-:Y:S01]  /*bc30*/  @!P4 STG.E.U8 desc[UR46][R6.64+0x10], R21 ;  /* 0x000010150600c986 */ /* 0x0001e2000c10112e */
[----:B------:R-:W-:Y:S01]  /*bc40*/  @!P1 IMAD R129, R129, R22, RZ ;  /* 0x0000001681819224 */ /* 0x000fe200078e02ff */
[----:B------:R-:W-:Y:S02]  /*bc50*/  @!P0 IADD3.X R13, R7, UR43, RZ, P6, !PT ;  /* 0x0000002b070d8c10 */ /* 0x000fe4000b7fe4ff */
[C---:B------:R-:W-:Y:S02]  /*bc60*/  ISETP.LT.OR P6, PT, R3.reuse, 0x19, !P3 ;  /* 0x000000190300780c */ /* 0x040fe40005fc1670 */
[----:B------:R-:W-:Y:S01]  /*bc70*/  @!P1 STG.E.U8 desc[UR46][R6.64+0x11], R129 ;  /* 0x0000118106009986 */ /* 0x000fe2000c10112e */
[----:B------:R-:W-:-:S02]  /*bc80*/  ISETP.LT.OR P1, PT, R3, 0x19, !P2 ;  /* 0x000000190300780c */ /* 0x000fc40005721670 */
[----:B------:R-:W-:Y:S01]  /*bc90*/  @!P5 IADD3 R8, P4, R6, UR44, RZ ;  /* 0x0000002c0608dc10 */ /* 0x000fe2000ff9e0ff */
[----:B------:R2:W-:Y:S01]  /*bca0*/  @!P0 STG.E.U8 desc[UR46][R12.64+0x10], R15 ;  /* 0x0000100f0c008986 */ /* 0x0005e2000c10112e */
[----:B------:R-:W-:Y:S01]  /*bcb0*/  ISETP.LT.OR P0, PT, R3, 0x1a, !P3 ;  /* 0x0000001a0300780c */ /* 0x000fe20005f01670 */
[-C--:B------:R-:W-:Y:S01]  /*bcc0*/  @!P5 IMAD R131, R131, R22.reuse, RZ ;  /* 0x000000168383d224 */ /* 0x080fe200078e02ff */
[----:B------:R-:W-:Y:S02]  /*bcd0*/  @!P5 IADD3.X R9, R7, UR43, RZ, P4, !PT ;  /* 0x0000002b0709dc10 */ /* 0x000fe4000a7fe4ff */
[C---:B------:R-:W-:Y:S02]  /*bce0*/  ISETP.LT.OR P4, PT, R3.reuse, 0x1a, !P2 ;  /* 0x0000001a0300780c */ /* 0x040fe40005781670 */
[----:B0-----:R-:W-:Y:S01]  /*bcf0*/  @!P6 IMAD R21, R132, R22, RZ ;  /* 0x000000168415e224 */ /* 0x001fe200078e02ff */
[----:B------:R0:W-:Y:S01]  /*bd00*/  @!P5 STG.E.U8 desc[UR46][R8.64+0x11], R131 ;  /* 0x000011830800d986 */ /* 0x0001e2000c10112e */
[----:B------:R-:W-:-:S03]  /*bd10*/  ISETP.LT.OR P5, PT, R3, 0x21, !P3 ;  /* 0x000000210300780c */ /* 0x000fc60005fa1670 */
[----:B------:R3:W-:Y:S01]  /*bd20*/  @!P6 STG.E.U8 desc[UR46][R6.64+0x18], R21 ;  /* 0x000018150600e986 */ /* 0x0007e2000c10112e */
[----:B------:R-:W-:Y:S01]  /*bd30*/  @!P1 IADD3 R10, P6, R6, UR44, RZ ;  /* 0x0000002c060a9c10 */ /* 0x000fe2000ffde0ff */
[-C--:B------:R-:W-:Y:S02]  /*bd40*/  @!P0 IMAD R133, R133, R22.reuse, RZ ;  /* 0x0000001685858224 */ /* 0x080fe400078e02ff */
[-C--:B--2---:R-:W-:Y:S01]  /*bd50*/  @!P1 IMAD R15, R134, R22.reuse, RZ ;  /* 0x00000016860f9224 */ /* 0x084fe200078e02ff */
[----:B------:R-:W-:Y:S01]  /*bd60*/  @!P1 IADD3.X R11, R7, UR43, RZ, P6, !PT ;  /* 0x0000002b070b9c10 */ /* 0x000fe2000b7fe4ff */
[-C--:B------:R-:W-:Y:S01]  /*bd70*/  @!P4 IMAD R135, R135, R22.reuse, RZ ;  /* 0x000000168787c224 */ /* 0x080fe200078e02ff */
[----:B------:R-:W-:Y:S01]  /*bd80*/  @!P0 STG.E.U8 desc[UR46][R6.64+0x19], R133 ;  /* 0x0000198506008986 */ /* 0x000fe2000c10112e */
[C---:B------:R-:W-:Y:S02]  /*bd90*/  ISETP.LT.OR P0, PT, R3.reuse, 0x21, !P2 ;  /* 0x000000210300780c */ /* 0x040fe40005701670 */
[----:B0-----:R-:W-:Y:S01]  /*bda0*/  @!P4 IADD3 R8, P6, R6, UR44, RZ ;  /* 0x0000002c0608cc10 */ /* 0x001fe2000ffde0ff */
[----:B------:R0:W-:Y:S01]  /*bdb0*/  @!P1 STG.E.U8 desc[UR46][R10.64+0x18], R15 ;  /* 0x0000180f0a009986 */ /* 0x0001e2000c10112e */
[----:B------:R-:W-:Y:S01]  /*bdc0*/  ISETP.LT.OR P1, PT, R3, 0x22, !P3 ;  /* 0x000000220300780c */ /* 0x000fe20005f21670 */
[----:B---3--:R-:W-:Y:S01]  /*bdd0*/  @!P5 IMAD R21, R136, R22, RZ ;  /* 0x000000168815d224 */ /* 0x008fe200078e02ff */
[----:B------:R-:W-:-:S05]  /*bde0*/  @!P4 IADD3.X R9, R7, UR43, RZ, P6, !PT ;  /* 0x0000002b0709cc10 */ /* 0x000fca000b7fe4ff */
[----:B------:R2:W-:Y:S01]  /*bdf0*/  @!P4 STG.E.U8 desc[UR46][R8.64+0x19], R135 ;  /* 0x000019870800c986 */ /* 0x0005e2000c10112e */
        /* <DEDUP_REMOVED lines=9> */
[----:B--2---:R-:W-:Y:S01]  /*be90*/  @!P4 IADD3 R8, P5, R6, UR44, RZ ;  /* 0x0000002c0608cc10 */ /* 0x004fe2000ffbe0ff */
[----:B------:R2:W-:Y:S01]  /*bea0*/  @!P0 STG.E.U8 desc[UR46][R12.64+0x20], R11 ;  /* 0x0000200b0c008986 */ /* 0x0005e2000c10112e */
[----:B------:R-:W-:Y:S01]  /*beb0*/  ISETP.LT.OR P0, PT, R3, 0x2a, !P3 ;  /* 0x0000002a0300780c */ /* 0x000fe20005f01670 */
[-C--:B------:R-:W-:Y:S01]  /*bec0*/  @!P4 IMAD R139, R139, R22.reuse, RZ ;  /* 0x000000168b8bc224 */ /* 0x080fe200078e02ff */
[----:B------:R-:W-:Y:S02]  /*bed0*/  @!P4 IADD3.X R9, R7, UR43, RZ, P5, !PT ;  /* 0x0000002b0709cc10 */ /* 0x000fe4000affe4ff */
[C---:B------:R-:W-:Y:S02]  /*bee0*/  ISETP.LT.OR P5, PT, R3.reuse, 0x2a, !P2 ;  /* 0x0000002a0300780c */ /* 0x040fe400057a1670 */
[-C--:B------:R-:W-:Y:S01]  /*bef0*/  @!P6 IMAD R15, R140, R22.reuse, RZ ;  /* 0x000000168c0fe224 */ /* 0x080fe200078e02ff */
[----:B------:R3:W-:Y:S01]  /*bf00*/  @!P4 STG.E.U8 desc[UR46][R8.64+0x21], R139 ;  /* 0x0000218b0800c986 */ /* 0x0007e2000c10112e */
[----:B------:R-:W-:Y:S01]  /*bf10*/  ISETP.LT.OR P4, PT, R3, 0x31, !P3 ;  /* 0x000000310300780c */ /* 0x000fe20005f81670 */
[----:B0-----:R-:W-:-:S02]  /*bf20*/  @!P1 IMAD R21, R142, R22, RZ ;  /* 0x000000168e159224 */ /* 0x001fc400078e02ff */
[----:B------:R0:W-:Y:S01]  /*bf30*/  @!P6 STG.E.U8 desc[UR46][R6.64+0x28], R15 ;  /* 0x0000280f0600e986 */ /* 0x0001e2000c10112e */
[----:B------:R-:W-:Y:S01]  /*bf40*/  @!P1 IADD3 R10, P6, R6, UR44, RZ ;  /* 0x0000002c060a9c10 */ /* 0x000fe2000ffde0ff */
[----:B------:R-:W-:-:S03]  /*bf50*/  @!P0 IMAD R141, R141, R22, RZ ;  /* 0x000000168d8d8224 */ /* 0x000fc600078e02ff */
[----:B--2---:R-:W-:Y:S01]  /*bf60*/  @!P1 IADD3.X R11, R7, UR43, RZ, P6, !PT ;  /* 0x0000002b070b9c10 */ /* 0x004fe2000b7fe4ff */
[-C--:B------:R-:W-:Y:S01]  /*bf70*/  @!P5 IMAD R143, R143, R22.reuse, RZ ;  /* 0x000000168f8fd224 */ /* 0x080fe200078e02ff */
[----:B------:R-:W-:Y:S01]  /*bf80*/  @!P0 STG.E.U8 desc[UR46][R6.64+0x29], R141 ;  /* 0x0000298d06008986 */ /* 0x000fe2000c10112e */
[C---:B------:R-:W-:Y:S02]  /*bf90*/  ISETP.LT.OR P0, PT, R3.reuse, 0x31, !P2 ;  /* 0x000000310300780c */ /* 0x040fe40005701670 */
[----:B---3--:R-:W-:Y:S01]  /*bfa0*/  @!P5 IADD3 R8, P6, R6, UR44, RZ ;  /* 0x0000002c0608dc10 */ /* 0x008fe2000ffde0ff */
[----:B------:R2:W-:Y:S01]  /*bfb0*/  @!P1 STG.E.U8 desc[UR46][R10.64+0x28], R21 ;  /* 0x000028150a009986 */ /* 0x0005e2000c10112e */
[----:B------:R-:W-:Y:S01]  /*bfc0*/  ISETP.LT.OR P1, PT, R3, 0x32, !P3 ;  /* 0x000000320300780c */ /* 0x000fe20005f21670 */
[----:B0-----:R-:W-:Y:S01]  /*bfd0*/  @!P4 IMAD R15, R144, R22, RZ ;  /* 0x00000016900fc224 */ /* 0x001fe200078e02ff */
[----:B------:R-:W-:-:S05]  /*bfe0*/  @!P5 IADD3.X R9, R7, UR43, RZ, P6, !PT ;  /* 0x0000002b0709dc10 */ /* 0x000fca000b7fe4ff */
[----:B------:R0:W-:Y:S01]  /*bff0*/  @!P5 STG.E.U8 desc[UR46][R8.64+0x29], R143 ;  /* 0x0000298f0800d986 */ /* 0x0001e2000c10112e */
[----:B------:R-:W-:Y:S02]  /*c000*/  ISETP.LT.OR P5, PT, R3, 0x32, !P2 ;  /* 0x000000320300780c */ /* 0x000fe400057a1670 */
[----:B------:R-:W-:Y:S01]  /*c010*/  @!P0 IADD3 R12, P6, R6, UR44, RZ ;  /* 0x0000002c060c8c10 */ /* 0x000fe2000ffde0ff */
[-C--:B--2---:R-:W-:Y:S01]  /*c020*/  @!P0 IMAD R11, R146, R22.reuse, RZ ;  /* 0x00000016920b8224 */ /* 0x084fe200078e02ff */
[----:B------:R2:W-:Y:S01]  /*c030*/  @!P4 STG.E.U8 desc[UR46][R6.64+0x30], R15 ;  /* 0x0000300f0600c986 */ /* 0x0005e2000c10112e */
[----:B------:R-:W-:Y:S01]  /*c040*/  @!P1 IMAD R145, R145, R22, RZ ;  /* 0x0000001691919224 */ /* 0x000fe200078e02ff */
[----:B------:R-:W-:Y:S02]  /*c050*/  @!P0 IADD3.X R13, R7, UR43, RZ, P6, !PT ;  /* 0x0000002b070d8c10 */ /* 0x000fe4000b7fe4ff */
[C---:B------:R-:W-:Y:S02]  /*c060*/  ISETP.LT.OR P6, PT, R3.reuse, 0x39, !P3 ;  /* 0x000000390300780c */ /* 0x040fe40005fc1670 */
[----:B------:R-:W-:Y:S01]  /*c070*/  @!P1 STG.E.U8 desc[UR46][R6.64+0x31], R145 ;  /* 0x0000319106009986 */ /* 0x000fe2000c10112e */
[----:B------:R-:W-:-:S02]  /*c080*/  ISETP.LT.OR P1, PT, R3, 0x39, !P2 ;  /* 0x000000390300780c */ /* 0x000fc40005721670 */
[----:B0-----:R-:W-:Y:S01]  /*c090*/  @!P5 IADD3 R8, P4, R6, UR44, RZ ;  /* 0x0000002c0608dc10 */ /* 0x001fe2000ff9e0ff */
[----:B------:R0:W-:Y:S01]  /*c0a0*/  @!P0 STG.E.U8 desc[UR46][R12.64+0x30], R11 ;  /* 0x0000300b0c008986 */ /* 0x0001e2000c10112e */
[----:B------:R-:W-:Y:S01]  /*c0b0*/  ISETP.LT.OR P0, PT, R3, 0x3a, !P3 ;  /* 0x0000003a0300780c */ /* 0x000fe20005f01670 */
[-C--:B------:R-:W-:Y:S01]  /*c0c0*/  @!P5 IMAD R147, R147, R22.reuse, RZ ;  /* 0x000000169393d224 */ /* 0x080fe200078e02ff */
[----:B------:R-:W-:Y:S02]  /*c0d0*/  @!P5 IADD3.X R9, R7, UR43, RZ, P4, !PT ;  /* 0x0000002b0709dc10 */ /* 0x000fe4000a7fe4ff */
[C---:B------:R-:W-:Y:S02]  /*c0e0*/  ISETP.LT.OR P4, PT, R3.reuse, 0x3a, !P2 ;  /* 0x0000003a0300780c */ /* 0x040fe40005781670 */
[-C--:B--2---:R-:W-:Y:S01]  /*c0f0*/  @!P6 IMAD R15, R148, R22.reuse, RZ ;  /* 0x00000016940fe224 */ /* 0x084fe200078e02ff */
[----:B------:R2:W-:Y:S01]  /*c100*/  @!P5 STG.E.U8 desc[UR46][R8.64+0x31], R147 ;  /* 0x000031930800d986 */ /* 0x0005e2000c10112e */
[----:B------:R-:W-:Y:S01]  /*c110*/  ISETP.LT.OR P5, PT, R3, 0x41, !P3 ;  /* 0x000000410300780c */ /* 0x000fe20005fa1670 */
[----:B------:R-:W-:-:S02]  /*c120*/  @!P1 IMAD R21, R150, R22, RZ ;  /* 0x0000001696159224 */ /* 0x000fc400078e02ff */
[----:B------:R3:W-:Y:S01]  /*c130*/  @!P6 STG.E.U8 desc[UR46][R6.64+0x38], R15 ;  /* 0x0000380f0600e986 */ /* 0x0007e2000c10112e */
[----:B------:R-:W-:Y:S01]  /*c140*/  @!P1 IADD3 R10, P6, R6, UR44, RZ ;  /* 0x0000002c060a9c10 */ /* 0x000fe2000ffde0ff */
[----:B------:R-:W-:-:S03]  /*c150*/  @!P0 IMAD R149, R149, R22, RZ ;  /* 0x0000001695958224 */ /* 0x000fc600078e02ff */
[----:B0-----:R-:W-:Y:S01]  /*c160*/  @!P1 IADD3.X R11, R7, UR43, RZ, P6, !PT ;  /* 0x0000002b070b9c10 */ /* 0x001fe2000b7fe4ff */
[-C--:B------:R-:W-:Y:S01]  /*c170*/  @!P4 IMAD R151, R151, R22.reuse, RZ ;  /* 0x000000169797c224 */ /* 0x080fe200078e02ff */
[----:B------:R-:W-:Y:S01]  /*c180*/  @!P0 STG.E.U8 desc[UR46][R6.64+0x39], R149 ;  /* 0x0000399506008986 */ /* 0x000fe2000c10112e */
[C---:B------:R-:W-:Y:S02]  /*c190*/  ISETP.LT.OR P0, PT, R3.reuse, 0x41, !P2 ;  /* 0x000000410300780c */ /* 0x040fe40005701670 */
[----:B--2---:R-:W-:Y:S01]  /*c1a0*/  @!P4 IADD3 R8, P6, R6, UR44, RZ ;  /* 0x0000002c0608cc10 */ /* 0x004fe2000ffde0ff */
        /* <DEDUP_REMOVED lines=20> */
[-C--:B0-----:R-:W-:Y:S01]  /*c2f0*/  @!P6 IMAD R15, R156, R22.reuse, RZ ;  /* 0x000000169c0fe224 */ /* 0x081fe200078e02ff */
[----:B------:R0:W-:Y:S01]  /*c300*/  @!P4 STG.E.U8 desc[UR46][R8.64+0x41], R155 ;  /* 0x0000419b0800c986 */ /* 0x0001e2000c10112e */
[----:B------:R-:W-:Y:S01]  /*c310*/  ISETP.LT.OR P4, PT, R3, 0x51, !P3 ;  /* 0x000000510300780c */ /* 0x000fe20005f81670 */
[----:B------:R-:W-:-:S02]  /*c320*/  @!P1 IMAD R157, R157, R22, RZ ;  /* 0x000000169d9d9224 */ /* 0x000fc400078e02ff */
[----:B------:R3:W-:Y:S02]  /*c330*/  @!P6 STG.E.U8 desc[UR46][R6.64+0x48], R15 ;  /* 0x0000480f0600e986 */ /* 0x0007e4000c10112e */
[----:B------:R-:W-:Y:S01]  /*c340*/  @!P0 IADD3 R10, P6, R6, UR44, RZ ;  /* 0x0000002c060a8c10 */ /* 0x000fe2000ffde0ff */
[-C--:B--2---:R-:W-:Y:S01]  /*c350*/  @!P0 IMAD R13, R158, R22.reuse, RZ ;  /* 0x000000169e0d8224 */ /* 0x084fe200078e02ff */
[----:B------:R-:W-:Y:S02]  /*c360*/  @!P1 STG.E.U8 desc[UR46][R6.64+0x49], R157 ;  /* 0x0000499d06009986 */ /* 0x000fe4000c10112e */
[----:B------:R-:W-:Y:S01]  /*c370*/  @!P0 IADD3.X R11, R7, UR43, RZ, P6, !PT ;  /* 0x0000002b070b8c10 */ /* 0x000fe2000b7fe4ff */
[-C--:B------:R-:W-:Y:S01]  /*c380*/  @!P5 IMAD R159, R159, R22.reuse, RZ ;  /* 0x000000169f9fd224 */ /* 0x080fe200078e02ff */
[C---:B------:R-:W-:Y:S02]  /*c390*/  ISETP.LT.OR P6, PT, R3.reuse, 0x52, !P3 ;  /* 0x000000520300780c */ /* 0x040fe40005fc1670 */
[----:B0-----:R-:W-:Y:S01]  /*c3a0*/  @!P5 IADD3 R8, P1, R6, UR44, RZ ;  /* 0x0000002c0608dc10 */ /* 0x001fe2000ff3e0ff */
[----:B------:R0:W-:Y:S01]  /*c3b0*/  @!P0 STG.E.U8 desc[UR46][R10.64+0x48], R13 ;  /* 0x0000480d0a008986 */ /* 0x0001e2000c10112e */
[----:B------:R-:W-:Y:S01]  /*c3c0*/  ISETP.LT.OR P0, PT, R3, 0x51, !P2 ;  /* 0x000000510300780c */ /* 0x000fe20005701670 */
[----:B---3--:R-:W-:Y:S01]  /*c3d0*/  @!P4 IMAD R15, R160, R22, RZ ;  /* 0x00000016a00fc224 */ /* 0x008fe200078e02ff */
[----:B------:R-:W-:-:S02]  /*c3e0*/  @!P5 IADD3.X R9, R7, UR43, RZ, P1, !PT ;  /* 0x0000002b0709dc10 */ /* 0x000fc40008ffe4ff */
[----:B------:R-:W-:-:S03]  /*c3f0*/  ISETP.LT.OR P1, PT, R3, 0x52, !P2 ;  /* 0x000000520300780c */ /* 0x000fc60005721670 */
[----:B------:R2:W-:Y:S01]  /*c400*/  @!P5 STG.E.U8 desc[UR46][R8.64+0x49], R159 ;  /* 0x0000499f0800d986 */ /* 0x0005e2000c10112e */
[----:B------:R-:W-:Y:S01]  /*c410*/  ISETP.LT.OR P5, PT, R3, 0x59, !P3 ;  /* 0x000000590300780c */ /* 0x000fe20005fa1670 */
[-C--:B------:R-:W-:Y:S01]  /*c420*/  @!P6 IMAD R161, R161, R22.reuse, RZ ;  /* 0x00000016a1a1e224 */ /* 0x080fe200078e02ff */
[----:B------:R-:W-:Y:S01]  /*c430*/  ISETP.LT.OR P3, PT, R3, 0x5a, !P3 ;  /* 0x0000005a0300780c */ /* 0x000fe20005f61670 */
[----:B------:R-:W-:Y:S02]  /*c440*/  @!P4 STG.E.U8 desc[UR46][R6.64+0x50], R15 ;  /* 0x0000500f0600c986 */ /* 0x000fe4000c10112e */
[----:B0-----:R-:W-:Y:S02]  /*c450*/  @!P0 IADD3 R10, P4, R6, UR44, RZ ;  /* 0x0000002c060a8c10 */ /* 0x001fe4000ff9e0ff */
[----:B------:R-:W-:Y:S02]  /*c460*/  @!P6 STG.E.U8 desc[UR46][R6.64+0x51], R161 ;  /* 0x000051a10600e986 */ /* 0x000fe4000c10112e */
[----:B------:R-:W-:Y:S01]  /*c470*/  @!P0 IADD3.X R11, R7, UR43, RZ, P4, !PT ;  /* 0x0000002b070b8c10 */ /* 0x000fe2000a7fe4ff */
[-C--:B------:R-:W-:Y:S01]  /*c480*/  @!P1 IMAD R163, R163, R22.reuse, RZ ;  /* 0x00000016a3a39224 */ /* 0x080fe200078e02ff */
[C---:B------:R-:W-:Y:S01]  /*c490*/  ISETP.LT.OR P4, PT, R3.reuse, 0x59, !P2 ;  /* 0x000000590300780c */ /* 0x040fe20005781670 */
[-C--:B--2---:R-:W-:Y:S01]  /*c4a0*/  @!P0 IMAD R9, R162, R22.reuse, RZ ;  /* 0x00000016a2098224 */ /* 0x084fe200078e02ff */
[----:B------:R-:W-:Y:S01]  /*c4b0*/  @!P1 IADD3 R12, P6, R6, UR44, RZ ;  /* 0x0000002c060c9c10 */ /* 0x000fe2000ffde0ff */
[-C--:B------:R-:W-:Y:S01]  /*c4c0*/  @!P5 IMAD R21, R164, R22.reuse, RZ ;  /* 0x00000016a415d224 */ /* 0x080fe200078e02ff */
[----:B------:R-:W-:Y:S01]  /*c4d0*/  ISETP.LT.OR P2, PT, R3, 0x5a, !P2 ;  /* 0x0000005a0300780c */ /* 0x000fe20005741670 */
[----:B------:R-:W-:Y:S01]  /*c4e0*/  @!P3 IMAD R165, R165, R22, RZ ;  /* 0x00000016a5a5b224 */ /* 0x000fe200078e02ff */
[----:B------:R-:W-:Y:S01]  /*c4f0*/  @!P1 IADD3.X R13, R7, UR43, RZ, P6, !PT ;  /* 0x0000002b070d9c10 */ /* 0x000fe2000b7fe4ff */
[----:B------:R0:W-:Y:S01]  /*c500*/  @!P0 STG.E.U8 desc[UR46][R10.64+0x50], R9 ;  /* 0x000050090a008986 */ /* 0x0001e2000c10112e */
[----:B------:R-:W-:Y:S01]  /*c510*/  @!P3 IMAD.MOV.U32 R8, RZ, RZ, R6 ;  /* 0x000000ffff08b224 */ /* 0x000fe200078e0006 */
[----:B------:R-:W-:-:S02]  /*c520*/  ISETP.GE.AND P0, PT, R0, 0x109, PT ;  /* 0x000001090000780c */ /* 0x000fc40003f06270 */
[----:B------:R2:W-:Y:S01]  /*c530*/  @!P1 STG.E.U8 desc[UR46][R12.64+0x51], R163 ;  /* 0x000051a30c009986 */ /* 0x0005e2000c10112e */
[----:B------:R-:W-:Y:S01]  /*c540*/  ISETP.GE.AND P1, PT, R0, 0x101, PT ;  /* 0x000001010000780c */ /* 0x000fe20003f26270 */
[-C--:B-1----:R-:W-:Y:S02]  /*c550*/  @!P4 IMAD R23, R166, R22.reuse, RZ ;  /* 0x00000016a617c224 */ /* 0x082fe400078e02ff */
[----:B------:R1:W-:Y:S01]  /*c560*/  @!P5 STG.E.U8 desc[UR46][R6.64+0x58], R21 ;  /* 0x000058150600d986 */ /* 0x0003e2000c10112e */
[----:B------:R-:W-:Y:S01]  /*c570*/  @!P4 IADD3 R14, P5, R6, UR44, RZ ;  /* 0x0000002c060ecc10 */ /* 0x000fe2000ffbe0ff */
[----:B------:R-:W-:Y:S01]  /*c580*/  @!P2 IMAD R167, R167, R22, RZ ;  /* 0x00000016a7a7a224 */ /* 0x000fe200078e02ff */
[----:B------:R-:W-:Y:S01]  /*c590*/  ISETP.LT.OR P6, PT, R3, 0x1, !P1 ;  /* 0x000000010300780c */ /* 0x000fe20004fc1670 */
[----:B0-----:R-:W-:Y:S01]  /*c5a0*/  @!P3 IMAD.MOV.U32 R9, RZ, RZ, R7 ;  /* 0x000000ffff09b224 */ /* 0x001fe200078e0007 */
[----:B------:R-:W-:Y:S02]  /*c5b0*/  @!P4 IADD3.X R15, R7, UR43, RZ, P5, !PT ;  /* 0x0000002b070fcc10 */ /* 0x000fe4000affe4ff */
[C---:B------:R-:W-:Y:S01]  /*c5c0*/  ISETP.LT.OR P5, PT, R3.reuse, 0x2, !P1 ;  /* 0x000000020300780c */ /* 0x040fe20004fa1670 */
[----:B--2---:R-:W-:Y:S01]  /*c5d0*/  IMAD.U32 R13, RZ, RZ, UR10 ;  /* 0x0000000aff0d7e24 */ /* 0x004fe2000f8e00ff */
[----:B------:R-:W-:Y:S01]  /*c5e0*/  @!P3 STG.E.U8 desc[UR46][R8.64+0x59], R165 ;  /* 0x000059a50800b986 */ /* 0x000fe2000c10112e */
[----:B------:R-:W-:-:S03]  /*c5f0*/  ISETP.LT.OR P3, PT, R3, 0x1, !P0 ;  /* 0x000000010300780c */ /* 0x000fc60004761670 */
[----:B------:R0:W-:Y:S01]  /*c600*/  @!P4 STG.E.U8 desc[UR46][R14.64+0x58], R23 ;  /* 0x000058170e00c986 */ /* 0x0001e2000c10112e */
[----:B------:R-:W-:-:S04]  /*c610*/  @!P2 IADD3 R10, P4, R6, UR44, RZ ;  /* 0x0000002c060aac10 */ /* 0x000fc8000ff9e0ff */
[----:B------:R-:W-:Y:S02]  /*c620*/  @!P2 IADD3.X R11, R7, UR43, RZ, P4, !PT ;  /* 0x0000002b070bac10 */ /* 0x000fe4000a7fe4ff */
[----:B-1----:R-:W-:Y:S01]  /*c630*/  LEA R6, P4, R13, R4, 0x8 ;  /* 0x000000040d067211 */ /* 0x002fe200078840ff */
[-C--:B------:R-:W-:Y:S02]  /*c640*/  @!P6 IMAD R13, R72, R22.reuse, RZ ;  /* 0x00000016480de224 */ /* 0x080fe400078e02ff */
[----:B------:R1:W-:Y:S01]  /*c650*/  @!P2 STG.E.U8 desc[UR46][R10.64+0x59], R167 ;  /* 0x000059a70a00a986 */ /* 0x0003e2000c10112e */
[----:B------:R-:W-:Y:S01]  /*c660*/  IADD3.X R7, R5, UR4, RZ, P4, !PT ;  /* 0x0000000405077c10 */ /* 0x000fe2000a7fe4ff */
[-C--:B------:R-:W-:Y:S01]  /*c670*/  @!P5 IMAD R73, R73, R22.reuse, RZ ;  /* 0x000000164949d224 */ /* 0x080fe200078e02ff */
[C---:B------:R-:W-:Y:S01]  /*c680*/  ISETP.LT.OR P4, PT, R3.reuse, 0x2, !P0 ;  /* 0x000000020300780c */ /* 0x040fe20004781670 */
[----:B0-----:R-:W-:Y:S01]  /*c690*/  @!P3 IMAD R15, R74, R22, RZ ;  /* 0x000000164a0fb224 */ /* 0x001fe200078e02ff */
[----:B------:R-:W-:Y:S01]  /*c6a0*/  @!P3 IADD3 R8, P2, R6, UR44, RZ ;  /* 0x0000002c0608bc10 */ /* 0x000fe2000ff5e0ff */
[----:B------:R0:W-:Y:S01]  /*c6b0*/  @!P6 STG.E.U8 desc[UR46][R6.64], R13 ;  /* 0x0000000d0600e986 */ /* 0x0001e2000c10112e */
[----:B------:R-:W-:Y:S01]  /*c6c0*/  ISETP.LT.OR P6, PT, R3, 0x9, !P1 ;  /* 0x000000090300780c */ /* 0x000fe20004fc1670 */
[----:B------:R-:W-:Y:S01]  /*c6d0*/  UIMAD UR4, UR11, 0x180, URZ ;  /* 0x000001800b0478a4 */ /* 0x000fe2000f8e023f */
[----:B------:R-:W-:Y:S01]  /*c6e0*/  @!P3 IADD3.X R9, R7, UR43, RZ, P2, !PT ;  /* 0x0000002b0709bc10 */ /* 0x000fe200097fe4ff */
[----:B------:R-:W-:Y:S01]  /*c6f0*/  @!P5 STG.E.U8 desc[UR46][R6.64+0x1], R73 ;  /* 0x000001490600d986 */ /* 0x000fe2000c10112e */
[----:B------:R-:W-:-:S03]  /*c700*/  ISETP.LT.OR P2, PT, R3, 0xa, !P1 ;  /* 0x0000000a0300780c */ /* 0x000fc60004f41670 */
[----:B------:R2:W-:Y:S01]  /*c710*/  @!P3 STG.E.U8 desc[UR46][R8.64], R15 ;  /* 0x0000000f0800b986 */ /* 0x0005e2000c10112e */
[----:B------:R-:W-:Y:S01]  /*c720*/  ISETP.LT.OR P3, PT, R3, 0x9, !P0 ;  /* 0x000000090300780c */ /* 0x000fe20004761670 */
[----:B------:R-:W-:Y:S01]  /*c730*/  @!P4 IMAD R75, R75, R22, RZ ;  /* 0x000000164b4bc224 */ /* 0x000fe200078e02ff */
[----:B-1----:R-:W-:-:S03]  /*c740*/  @!P4 IADD3 R10, P5, R6, UR44, RZ ;  /* 0x0000002c060acc10 */ /* 0x002fc6000ffbe0ff */
[-C--:B0-----:R-:W-:Y:S01]  /*c750*/  @!P6 IMAD R13, R76, R22.reuse, RZ ;  /* 0x000000164c0de224 */ /* 0x081fe200078e02ff */
[----:B------:R-:W-:Y:S02]  /*c760*/  @!P4 IADD3.X R11, R7, UR43, RZ, P5, !PT ;  /* 0x0000002b070bcc10 */ /* 0x000fe4000affe4ff */
[----:B------:R-:W-:Y:S01]  /*c770*/  ISETP.LT.OR P5, PT, R3, 0xa, !P0 ;  /* 0x0000000a0300780c */ /* 0x000fe200047a1670 */
[-C--:B------:R-:W-:Y:S02]  /*c780*/  @!P2 IMAD R77, R77, R22.reuse, RZ ;  /* 0x000000164d4da224 */ /* 0x080fe400078e02ff */
[----:B------:R0:W-:Y:S01]  /*c790*/  @!P4 STG.E.U8 desc[UR46][R10.64+0x1], R75 ;  /* 0x0000014b0a00c986 */ /* 0x0001e2000c10112e */
[----:B------:R-:W-:Y:S01]  /*c7a0*/  ISETP.LT.OR P4, PT, R3, 0x11, !P1 ;  /* 0x000000110300780c */ /* 0x000fe20004f81670 */
[----:B--2---:R-:W-:Y:S02]  /*c7b0*/  @!P3 IMAD R15, R78, R22, RZ ;  /* 0x000000164e0fb224 */ /* 0x004fe400078e02ff */
        /* <DEDUP_REMOVED lines=33> */
[-C--:B-1----:R-:W-:Y:S01]  /*c9d0*/  @!P3 IMAD R15, R86, R22.reuse, RZ ;  /* 0x00000016560fb224 */ /* 0x082fe200078e02ff */
[----:B------:R-:W-:Y:S01]  /*c9e0*/  @!P3 IADD3.X R11, R7, UR43, RZ, P6, !PT ;  /* 0x0000002b070bbc10 */ /* 0x000fe2000b7fe4ff */
[-C--:B------:R-:W-:Y:S01]  /*c9f0*/  @!P4 IMAD R87, R87, R22.reuse, RZ ;  /* 0x000000165757c224 */ /* 0x080fe200078e02ff */
[----:B------:R-:W-:Y:S01]  /*ca00*/  @!P2 STG.E.U8 desc[UR46][R6.64+0x19], R85 ;  /* 0x000019550600a986 */ /* 0x000fe2000c10112e */
[C---:B------:R-:W-:Y:S02]  /*ca10*/  ISETP.LT.OR P2, PT, R3.reuse, 0x21, !P0 ;  /* 0x000000210300780c */ /* 0x040fe40004741670 */
[----:B0-----:R-:W-:Y:S01]  /*ca20*/  @!P4 IADD3 R8, P6, R6, UR44, RZ ;  /* 0x0000002c0608cc10 */ /* 0x001fe2000ffde0ff */
[----:B------:R0:W-:Y:S01]  /*ca30*/  @!P3 STG.E.U8 desc[UR46][R10.64+0x18], R15 ;  /* 0x0000180f0a00b986 */ /* 0x0001e2000c10112e */
[----:B------:R-:W-:Y:S01]  /*ca40*/  ISETP.LT.OR P3, PT, R3, 0x22, !P1 ;  /* 0x000000220300780c */ /* 0x000fe20004f61670 */
[----:B--2---:R-:W-:Y:S01]  /*ca50*/  @!P5 IMAD R21, R88, R22, RZ ;  /* 0x000000165815d224 */ /* 0x004fe200078e02ff */
        /* <DEDUP_REMOVED lines=11> */
[----:B-1----:R-:W-:Y:S01]  /*cb10*/  @!P4 IADD3 R8, P5, R6, UR44, RZ ;  /* 0x0000002c0608cc10 */ /* 0x002fe2000ffbe0ff */
        /* <DEDUP_REMOVED lines=12> */
[----:B-1----:R-:W-:Y:S01]  /*cbe0*/  @!P3 IADD3.X R11, R7, UR43, RZ, P6, !PT ;  /* 0x0000002b070bbc10 */ /* 0x002fe2000b7fe4ff */
[-C--:B------:R-:W-:Y:S01]  /*cbf0*/  @!P5 IMAD R95, R95, R22.reuse, RZ ;  /* 0x000000165f5fd224 */ /* 0x080fe200078e02ff */
[----:B------:R-:W-:Y:S01]  /*cc00*/  @!P2 STG.E.U8 desc[UR46][R6.64+0x29], R93 ;  /* 0x0000295d0600a986 */ /* 0x000fe2000c10112e */
[C---:B------:R-:W-:Y:S02]  /*cc10*/  ISETP.LT.OR P2, PT, R3.reuse, 0x31, !P0 ;  /* 0x000000310300780c */ /* 0x040fe40004741670 */
[----:B--2---:R-:W-:Y:S01]  /*cc20*/  @!P5 IADD3 R8, P6, R6, UR44, RZ ;  /* 0x0000002c0608dc10 */ /* 0x004fe2000ffde0ff */
[----:B------:R1:W-:Y:S01]  /*cc30*/  @!P3 STG.E.U8 desc[UR46][R10.64+0x28], R21 ;  /* 0x000028150a00b986 */ /* 0x0003e2000c10112e */
[----:B------:R-:W-:Y:S01]  /*cc40*/  ISETP.LT.OR P3, PT, R3, 0x32, !P1 ;  /* 0x000000320300780c */ /* 0x000fe20004f61670 */
[----:B0-----:R-:W-:Y:S01]  /*cc50*/  @!P4 IMAD R15, R96, R22, RZ ;  /* 0x00000016600fc224 */ /* 0x001fe200078e02ff */
[----:B------:R-:W-:-:S05]  /*cc60*/  @!P5 IADD3.X R9, R7, UR43, RZ, P6, !PT ;  /* 0x0000002b0709dc10 */ /* 0x000fca000b7fe4ff */
[----:B------:R0:W-:Y:S01]  /*cc70*/  @!P5 STG.E.U8 desc[UR46][R8.64+0x29], R95 ;  /* 0x0000295f0800d986 */ /* 0x0001e2000c10112e */
[C---:B------:R-:W-:Y:S02]  /*cc80*/  ISETP.LT.OR P5, PT, R3.reuse, 0x32, !P0 ;  /* 0x000000320300780c */ /* 0x040fe400047a1670 */
[----:B------:R-:W-:Y:S01]  /*cc90*/  @!P2 IADD3 R12, P6, R6, UR44, RZ ;  /* 0x0000002c060cac10 */ /* 0x000fe2000ffde0ff */
[----:B------:R2:W-:Y:S01]  /*cca0*/  @!P4 STG.E.U8 desc[UR46][R6.64+0x30], R15 ;  /* 0x0000300f0600c986 */ /* 0x0005e2000c10112e */
[-C--:B-1----:R-:W-:Y:S01]  /*ccb0*/  @!P2 IMAD R11, R98, R22.reuse, RZ ;  /* 0x00000016620ba224 */ /* 0x082fe200078e02ff */
[----:B------:R-:W-:Y:S01]  /*ccc0*/  ISETP.LT.OR P4, PT, R3, 0x39, !P0 ;  /* 0x000000390300780c */ /* 0x000fe20004781670 */
[----:B------:R-:W-:Y:S01]  /*ccd0*/  @!P3 IMAD R97, R97, R22, RZ ;  /* 0x000000166161b224 */ /* 0x000fe200078e02ff */
[----:B------:R-:W-:Y:S02]  /*cce0*/  @!P2 IADD3.X R13, R7, UR43, RZ, P6, !PT ;  /* 0x0000002b070dac10 */ /* 0x000fe4000b7fe4ff */
[----:B------:R-:W-:-:S02]  /*ccf0*/  ISETP.LT.OR P6, PT, R3, 0x39, !P1 ;  /* 0x000000390300780c */ /* 0x000fc40004fc1670 */
[----:B------:R-:W-:Y:S01]  /*cd00*/  @!P3 STG.E.U8 desc[UR46][R6.64+0x31], R97 ;  /* 0x000031610600b986 */ /* 0x000fe2000c10112e */
[----:B------:R-:W-:Y:S01]  /*cd10*/  ISETP.LT.OR P3, PT, R3, 0x3a, !P1 ;  /* 0x0000003a0300780c */ /* 0x000fe20004f61670 */
[-C--:B------:R-:W-:Y:S02]  /*cd20*/  @!P5 IMAD R99, R99, R22.reuse, RZ ;  /* 0x000000166363d224 */ /* 0x080fe400078e02ff */
[----:B------:R1:W-:Y:S01]  /*cd30*/  @!P2 STG.E.U8 desc[UR46][R12.64+0x30], R11 ;  /* 0x0000300b0c00a986 */ /* 0x0003e2000c10112e */
[----:B0-----:R-:W-:Y:S02]  /*cd40*/  @!P5 IADD3 R8, P2, R6, UR44, RZ ;  /* 0x0000002c0608dc10 */ /* 0x001fe4000ff5e0ff */
[-C--:B------:R-:W-:Y:S02]  /*cd50*/  @!P4 IMAD R21, R102, R22.reuse, RZ ;  /* 0x000000166615c224 */ /* 0x080fe400078e02ff */
[----:B------:R-:W-:Y:S02]  /*cd60*/  @!P5 IADD3.X R9, R7, UR43, RZ, P2, !PT ;  /* 0x0000002b0709dc10 */ /* 0x000fe400097fe4ff */
[----:B--2---:R-:W-:Y:S01]  /*cd70*/  @!P6 IMAD R15, R100, R22, RZ ;  /* 0x00000016640fe224 */ /* 0x004fe200078e02ff */
[----:B------:R-:W-:-:S02]  /*cd80*/  ISETP.LT.OR P2, PT, R3, 0x3a, !P0 ;  /* 0x0000003a0300780c */ /* 0x000fc40004741670 */
[----:B------:R0:W-:Y:S01]  /*cd90*/  @!P5 STG.E.U8 desc[UR46][R8.64+0x31], R99 ;  /* 0x000031630800d986 */ /* 0x0001e2000c10112e */
[----:B------:R-:W-:Y:S01]  /*cda0*/  @!P3 IMAD R101, R101, R22, RZ ;  /* 0x000000166565b224 */ /* 0x000fe200078e02ff */
[----:B------:R-:W-:Y:S02]  /*cdb0*/  ISETP.LT.OR P5, PT, R3, 0x41, !P1 ;  /* 0x000000410300780c */ /* 0x000fe40004fa1670 */
[----:B------:R2:W-:Y:S01]  /*cdc0*/  @!P6 STG.E.U8 desc[UR46][R6.64+0x38], R15 ;  /* 0x0000380f0600e986 */ /* 0x0005e2000c10112e */
[----:B------:R-:W-:-:S03]  /*cdd0*/  @!P4 IADD3 R10, P6, R6, UR44, RZ ;  /* 0x0000002c060acc10 */ /* 0x000fc6000ffde0ff */
[----:B------:R-:W-:Y:S01]  /*cde0*/  @!P3 STG.E.U8 desc[UR46][R6.64+0x39], R101 ;  /* 0x000039650600b986 */ /* 0x000fe2000c10112e */
[----:B-1----:R-:W-:Y:S02]  /*cdf0*/  @!P4 IADD3.X R11, R7, UR43, RZ, P6, !PT ;  /* 0x0000002b070bcc10 */ /* 0x002fe4000b7fe4ff */
[----:B------:R-:W-:Y:S01]  /*ce00*/  ISETP.LT.OR P3, PT, R3, 0x41, !P0 ;  /* 0x000000410300780c */ /* 0x000fe20004761670 */
[-C--:B------:R-:W-:Y:S01]  /*ce10*/  @!P2 IMAD R103, R103, R22.reuse, RZ ;  /* 0x000000166767a224 */ /* 0x080fe200078e02ff */
        /* <DEDUP_REMOVED lines=15> */
[----:B------:R-:W-:Y:S01]  /*cf10*/  ISETP.LT.OR P4, PT, R3, 0x4a, !P1 ;  /* 0x0000004a0300780c */ /* 0x000fe20004f81670 */
[----:B------:R2:W-:Y:S01]  /*cf20*/  @!P3 STG.E.U8 desc[UR46][R12.64+0x40], R11 ;  /* 0x0000400b0c00b986 */ /* 0x0005e2000c10112e */
[----:B-1----:R-:W-:Y:S01]  /*cf30*/  @!P2 IADD3 R8, P3, R6, UR44, RZ ;  /* 0x0000002c0608ac10 */ /* 0x002fe2000ff7e0ff */
[----:B------:R-:W-:-:S03]  /*cf40*/  @!P2 IMAD R107, R107, R22, RZ ;  /* 0x000000166b6ba224 */ /* 0x000fc600078e02ff */
[----:B------:R-:W-:Y:S02]  /*cf50*/  @!P2 IADD3.X R9, R7, UR43, RZ, P3, !PT ;  /* 0x0000002b0709ac10 */ /* 0x000fe40009ffe4ff */
[-C--:B0-----:R-:W-:Y:S01]  /*cf60*/  @!P6 IMAD R15, R108, R22.reuse, RZ ;  /* 0x000000166c0fe224 */ /* 0x081fe200078e02ff */
[C---:B------:R-:W-:Y:S02]  /*cf70*/  ISETP.LT.OR P3, PT, R3.reuse, 0x4a, !P0 ;  /* 0x0000004a0300780c */ /* 0x040fe40004761670 */
[----:B------:R0:W-:Y:S01]  /*cf80*/  @!P2 STG.E.U8 desc[UR46][R8.64+0x41], R107 ;  /* 0x0000416b0800a986 */ /* 0x0001e2000c10112e */
[-C--:B------:R-:W-:Y:S01]  /*cf90*/  @!P5 IMAD R21, R110, R22.reuse, RZ ;  /* 0x000000166e15d224 */ /* 0x080fe200078e02ff */
[----:B------:R-:W-:Y:S01]  /*cfa0*/  ISETP.LT.OR P2, PT, R3, 0x51, !P1 ;  /* 0x000000510300780c */ /* 0x000fe20004f41670 */
[----:B------:R-:W-:Y:S01]  /*cfb0*/  @!P4 IMAD R109, R109, R22, RZ ;  /* 0x000000166d6dc224 */ /* 0x000fe200078e02ff */
[----:B------:R1:W-:Y:S01]  /*cfc0*/  @!P6 STG.E.U8 desc[UR46][R6.64+0x48], R15 ;  /* 0x0000480f0600e986 */ /* 0x0003e2000c10112e */
[----:B------:R-:W-:-:S03]  /*cfd0*/  @!P5 IADD3 R10, P6, R6, UR44, RZ ;  /* 0x0000002c060adc10 */ /* 0x000fc6000ffde0ff */
[----:B------:R-:W-:Y:S01]  /*cfe0*/  @!P4 STG.E.U8 desc[UR46][R6.64+0x49], R109 ;  /* 0x0000496d0600c986 */ /* 0x000fe2000c10112e */
[----:B--2---:R-:W-:Y:S02]  /*cff0*/  @!P5 IADD3.X R11, R7, UR43, RZ, P6, !PT ;  /* 0x0000002b070bdc10 */ /* 0x004fe4000b7fe4ff */
[----:B------:R-:W-:Y:S01]  /*d000*/  ISETP.LT.OR P4, PT, R3, 0x51, !P0 ;  /* 0x000000510300780c */ /* 0x000fe20004781670 */
[-C--:B------:R-:W-:Y:S01]  /*d010*/  @!P3 IMAD R111, R111, R22.reuse, RZ ;  /* 0x000000166f6fb224 */ /* 0x080fe200078e02ff */
[----:B0-----:R-:W-:Y:S01]  /*d020*/  @!P3 IADD3 R8, P6, R6, UR44, RZ ;  /* 0x0000002c0608bc10 */ /* 0x001fe2000ffde0ff */
[----:B------:R0:W-:Y:S01]  /*d030*/  @!P5 STG.E.U8 desc[UR46][R10.64+0x48], R21 ;  /* 0x000048150a00d986 */ /* 0x0001e2000c10112e */
[----:B------:R-:W-:Y:S01]  /*d040*/  ISETP.LT.OR P5, PT, R3, 0x52, !P1 ;  /* 0x000000520300780c */ /* 0x000fe20004fa1670 */
[----:B-1----:R-:W-:Y:S01]  /*d050*/  @!P2 IMAD R15, R112, R22, RZ ;  /* 0x00000016700fa224 */ /* 0x002fe200078e02ff */
[----:B------:R-:W-:-:S05]  /*d060*/  @!P3 IADD3.X R9, R7, UR43, RZ, P6, !PT ;  /* 0x0000002b0709bc10 */ /* 0x000fca000b7fe4ff */
[----:B------:R1:W-:Y:S01]  /*d070*/  @!P3 STG.E.U8 desc[UR46][R8.64+0x49], R111 ;  /* 0x0000496f0800b986 */ /* 0x0003e2000c10112e */
[C---:B------:R-:W-:Y:S02]  /*d080*/  ISETP.LT.OR P3, PT, R3.reuse, 0x52, !P0 ;  /* 0x000000520300780c */ /* 0x040fe40004761670 */
[----:B------:R-:W-:Y:S01]  /*d090*/  @!P4 IADD3 R12, P6, R6, UR44, RZ ;  /* 0x0000002c060ccc10 */ /* 0x000fe2000ffde0ff */
[----:B------:R2:W-:Y:S01]  /*d0a0*/  @!P2 STG.E.U8 desc[UR46][R6.64+0x50], R15 ;  /* 0x0000500f0600a986 */ /* 0x0005e2000c10112e */
[-C--:B0-----:R-:W-:Y:S01]  /*d0b0*/  @!P4 IMAD R11, R114, R22.reuse, RZ ;  /* 0x00000016720bc224 */ /* 0x081fe200078e02ff */
[----:B------:R-:W-:Y:S01]  /*d0c0*/  ISETP.LT.OR P2, PT, R3, 0x59, !P1 ;  /* 0x000000590300780c */ /* 0x000fe20004f41670 */
[----:B------:R-:W-:Y:S01]  /*d0d0*/  @!P5 IMAD R113, R113, R22, RZ ;  /* 0x000000167171d224 */ /* 0x000fe200078e02ff */
[----:B------:R-:W-:Y:S01]  /*d0e0*/  @!P4 IADD3.X R13, R7, UR43, RZ, P6, !PT ;  /* 0x0000002b070dcc10 */ /* 0x000fe2000b7fe4ff */
[----:B------:R-:W-:Y:S01]  /*d0f0*/  IMAD.U32 R21, RZ, RZ, UR10 ;  /* 0x0000000aff157e24 */ /* 0x000fe2000f8e00ff */
[----:B------:R-:W-:-:S02]  /*d100*/  ISETP.LT.OR P1, PT, R3, 0x5a, !P1 ;  /* 0x0000005a0300780c */ /* 0x000fc40004f21670 */
[----:B------:R-:W-:Y:S01]  /*d110*/  @!P5 STG.E.U8 desc[UR46][R6.64+0x51], R113 ;  /* 0x000051710600d986 */ /* 0x000fe2000c10112e */
[----:B------:R-:W-:Y:S01]  /*d120*/  ISETP.GE.AND P6, PT, R0, 0x181, PT ;  /* 0x000001810000780c */ /* 0x000fe20003fc6270 */
[-C--:B------:R-:W-:Y:S01]  /*d130*/  @!P3 IMAD R115, R115, R22.reuse, RZ ;  /* 0x000000167373b224 */ /* 0x080fe200078e02ff */
[----:B-1----:R-:W-:Y:S01]  /*d140*/  @!P3 IADD3 R8, P5, R6, UR44, RZ ;  /* 0x0000002c0608bc10 */ /* 0x002fe2000ffbe0ff */
[----:B------:R0:W-:Y:S01]  /*d150*/  @!P4 STG.E.U8 desc[UR46][R12.64+0x50], R11 ;  /* 0x0000500b0c00c986 */ /* 0x0001e2000c10112e */
[----:B------:R-:W-:Y:S01]  /*d160*/  ISETP.LT.OR P4, PT, R3, 0x59, !P0 ;  /* 0x000000590300780c */ /* 0x000fe20004781670 */
[----:B------:R-:W-:Y:S01]  /*d170*/  IMAD.WIDE.U32 R4, R21, 0x180, R4 ;  /* 0x0000018015047825 */ /* 0x000fe200078e0004 */
[----:B------:R-:W-:Y:S02]  /*d180*/  @!P3 IADD3.X R9, R7, UR43, RZ, P5, !PT ;  /* 0x0000002b0709bc10 */ /* 0x000fe4000affe4ff */
[----:B------:R-:W-:Y:S01]  /*d190*/  ISETP.LT.OR P0, PT, R3, 0x5a, !P0 ;  /* 0x0000005a0300780c */ /* 0x000fe20004701670 */
[-C--:B--2---:R-:W-:Y:S01]  /*d1a0*/  @!P2 IMAD R15, R116, R22.reuse, RZ ;  /* 0x00000016740fa224 */ /* 0x084fe200078e02ff */
[----:B------:R-:W-:Y:S01]  /*d1b0*/  ISETP.GE.AND P5, PT, R0, 0x189, PT ;  /* 0x000001890000780c */ /* 0x000fe20003fa6270 */
[----:B------:R1:W-:Y:S01]  /*d1c0*/  @!P3 STG.E.U8 desc[UR46][R8.64+0x51], R115 ;  /* 0x000051730800b986 */ /* 0x0003e2000c10112e */
[----:B------:R-:W-:-:S02]  /*d1d0*/  @!P1 IMAD R117, R117, R22, RZ ;  /* 0x0000001675759224 */ /* 0x000fc400078e02ff */
[----:B------:R-:W-:Y:S01]  /*d1e0*/  VIADD R5, R5, UR4 ;  /* 0x0000000405057c36 */ /* 0x000fe20008000000 */
[----:B------:R2:W-:Y:S01]  /*d1f0*/  @!P2 STG.E.U8 desc[UR46][R6.64+0x58], R15 ;  /* 0x0000580f0600a986 */ /* 0x0005e2000c10112e */
[C---:B------:R-:W-:Y:S01]  /*d200*/  ISETP.LT.OR P2, PT, R3.reuse, 0x1, !P6 ;  /* 0x000000010300780c */ /* 0x040fe20007741670 */
[-C--:B0-----:R-:W-:Y:S01]  /*d210*/  @!P4 IMAD R13, R118, R22.reuse, RZ ;  /* 0x00000016760dc224 */ /* 0x081fe200078e02ff */
[C---:B------:R-:W-:Y:S01]  /*d220*/  @!P4 IADD3 R10, P3, R6.reuse, UR44, RZ ;  /* 0x0000002c060acc10 */ /* 0x040fe2000ff7e0ff */
[----:B------:R0:W-:Y:S01]  /*d230*/  @!P1 STG.E.U8 desc[UR46][R6.64+0x59], R117 ;  /* 0x0000597506009986 */ /* 0x0001e2000c10112e */
[----:B------:R-:W-:Y:S01]  /*d240*/  ISETP.LT.OR P1, PT, R3, 0x1, !P5 ;  /* 0x000000010300780c */ /* 0x000fe20006f21670 */
[----:B------:R-:W-:Y:S01]  /*d250*/  @!P0 IMAD R119, R119, R22, RZ ;  /* 0x0000001677778224 */ /* 0x000fe200078e02ff */
[----:B------:R-:W-:Y:S02]  /*d260*/  @!P4 IADD3.X R11, R7, UR43, RZ, P3, !PT ;  /* 0x0000002b070bcc10 */ /* 0x000fe40009ffe4ff */
[----:B-1----:R-:W-:-:S03]  /*d270*/  @!P0 IADD3 R8, P3, R6, UR44, RZ ;  /* 0x0000002c06088c10 */ /* 0x002fc6000ff7e0ff */
[----:B------:R1:W-:Y:S01]  /*d280*/  @!P4 STG.E.U8 desc[UR46][R10.64+0x58], R13 ;  /* 0x0000580d0a00c986 */ /* 0x0003e2000c10112e */
[----:B------:R-:W-:Y:S01]  /*d290*/  ISETP.LT.OR P4, PT, R3, 0x2, !P6 ;  /* 0x000000020300780c */ /* 0x000fe20007781670 */
[----:B--2---:R-:W-:Y:S01]  /*d2a0*/  @!P2 IMAD R15, R24, R22, RZ ;  /* 0x00000016180fa224 */ /* 0x004fe200078e02ff */
[----:B------:R-:W-:Y:S02]  /*d2b0*/  @!P0 IADD3.X R9, R7, UR43, RZ, P3, !PT ;  /* 0x0000002b07098c10 */ /* 0x000fe40009ffe4ff */
[----:B------:R-:W-:-:S03]  /*d2c0*/  ISETP.LT.OR P3, PT, R3, 0x2, !P5 ;  /* 0x000000020300780c */ /* 0x000fc60006f61670 */
[----:B------:R2:W-:Y:S01]  /*d2d0*/  @!P0 STG.E.U8 desc[UR46][R8.64+0x59], R119 ;  /* 0x0000597708008986 */ /* 0x0005e2000c10112e */
[----:B------:R-:W-:-:S03]  /*d2e0*/  ISETP.LT.OR P0, PT, R3, 0x9, !P6 ;  /* 0x000000090300780c */ /* 0x000fc60007701670 */
[----:B------:R3:W-:Y:S01]  /*d2f0*/  @!P2 STG.E.U8 desc[UR46][R4.64], R15 ;  /* 0x0000000f0400a986 */ /* 0x0007e2000c10112e */
[----:B0-----:R-:W-:Y:S01]  /*d300*/  @!P1 IADD3 R6, P2, R4, UR44, RZ ;  /* 0x0000002c04069c10 */ /* 0x001fe2000ff5e0ff */
[-C--:B------:R-:W-:Y:S02]  /*d310*/  @!P4 IMAD R25, R25, R22.reuse, RZ ;  /* 0x000000161919c224 */ /* 0x080fe400078e02ff */
[-C--:B-1----:R-:W-:Y:S01]  /*d320*/  @!P1 IMAD R13, R26, R22.reuse, RZ ;  /* 0x000000161a0d9224 */ /* 0x082fe200078e02ff */
[----:B------:R-:W-:Y:S01]  /*d330*/  @!P1 IADD3.X R7, R5, UR43, RZ, P2, !PT ;  /* 0x0000002b05079c10 */ /* 0x000fe200097fe4ff */
        /* <DEDUP_REMOVED lines=20> */
[----:B------:R-:W-:Y:S01]  /*d480*/  @!P3 IADD3 R6, P2, R4, UR44, RZ ;  /* 0x0000002c0406bc10 */ /* 0x000fe2000ff5e0ff */
[----:B------:R-:W-:-:S03]  /*d490*/  @!P3 IMAD R31, R31, R22, RZ ;  /* 0x000000161f1fb224 */ /* 0x000fc600078e02ff */
[----:B------:R-:W-:Y:S02]  /*d4a0*/  @!P3 IADD3.X R7, R5, UR43, RZ, P2, !PT ;  /* 0x0000002b0507bc10 */ /* 0x000fe400097fe4ff */
[----:B------:R-:W-:Y:S01]  /*d4b0*/  ISETP.LT.OR P2, PT, R3, 0x12, !P5 ;  /* 0x000000120300780c */ /* 0x000fe20006f41670 */
[-C--:B0-----:R-:W-:Y:S02]  /*d4c0*/  @!P0 IMAD R15, R32, R22.reuse, RZ ;  /* 0x00000016200f8224 */ /* 0x081fe400078e02ff */
[----:B------:R0:W-:Y:S01]  /*d4d0*/  @!P3 STG.E.U8 desc[UR46][R6.64+0x9], R31 ;  /* 0x0000091f0600b986 */ /* 0x0001e2000c10112e */
[----:B------:R-:W-:Y:S01]  /*d4e0*/  @!P1 IADD3 R8, P3, R4, UR44, RZ ;  /* 0x0000002c04089c10 */ /* 0x000fe2000ff7e0ff */
[-C--:B------:R-:W-:Y:S02]  /*d4f0*/  @!P4 IMAD R33, R33, R22.reuse, RZ ;  /* 0x000000162121c224 */ /* 0x080fe400078e02ff */
[----:B-1----:R-:W-:Y:S01]  /*d500*/  @!P1 IMAD R13, R34, R22, RZ ;  /* 0x00000016220d9224 */ /* 0x002fe200078e02ff */
[----:B------:R-:W-:Y:S01]  /*d510*/  @!P1 IADD3.X R9, R5, UR43, RZ, P3, !PT ;  /* 0x0000002b05099c10 */ /* 0x000fe20009ffe4ff */
[----:B------:R1:W-:Y:S01]  /*d520*/  @!P0 STG.E.U8 desc[UR46][R4.64+0x10], R15 ;  /* 0x0000100f04008986 */ /* 0x0003e2000c10112e */
[----:B------:R-:W-:-:S02]  /*d530*/  ISETP.LT.OR P0, PT, R3, 0x19, !P6 ;  /* 0x000000190300780c */ /* 0x000fc40007701670 */
[----:B------:R-:W-:Y:S01]  /*d540*/  ISETP.LT.OR P3, PT, R3, 0x19, !P5 ;  /* 0x000000190300780c */ /* 0x000fe20006f61670 */
[----:B------:R-:W-:Y:S01]  /*d550*/  @!P4 STG.E.U8 desc[UR46][R4.64+0x11], R33 ;  /* 0x000011210400c986 */ /* 0x000fe2000c10112e */
[----:B------:R-:W-:Y:S01]  /*d560*/  @!P2 IMAD R35, R35, R22, RZ ;  /* 0x000000162323a224 */ /* 0x000fe200078e02ff */
[----:B0-----:R-:W-:Y:S02]  /*d570*/  @!P2 IADD3 R6, P4, R4, UR44, RZ ;  /* 0x0000002c0406ac10 */ /* 0x001fe4000ff9e0ff */
[----:B------:R0:W-:Y:S01]  /*d580*/  @!P1 STG.E.U8 desc[UR46][R8.64+0x10], R13 ;  /* 0x0000100d08009986 */ /* 0x0001e2000c10112e */
[----:B------:R-:W-:Y:S02]  /*d590*/  ISETP.LT.OR P1, PT, R3, 0x1a, !P6 ;  /* 0x0000001a0300780c */ /* 0x000fe40007721670 */
[----:B------:R-:W-:-:S03]  /*d5a0*/  @!P2 IADD3.X R7, R5, UR43, RZ, P4, !PT ;  /* 0x0000002b0507ac10 */ /* 0x000fc6000a7fe4ff */
[-C--:B-1----:R-:W-:Y:S02]  /*d5b0*/  @!P0 IMAD R15, R36, R22.reuse, RZ ;  /* 0x00000016240f8224 */ /* 0x082fe400078e02ff */
[----:B------:R1:W-:Y:S01]  /*d5c0*/  @!P2 STG.E.U8 desc[UR46][R6.64+0x11], R35 ;  /* 0x000011230600a986 */ /* 0x0003e2000c10112e */
[----:B------:R-:W-:Y:S02]  /*d5d0*/  ISETP.LT.OR P2, PT, R3, 0x1a, !P5 ;  /* 0x0000001a0300780c */ /* 0x000fe40006f41670 */
[----:B------:R-:W-:Y:S01]  /*d5e0*/  @!P3 IADD3 R10, P4, R4, UR44, RZ ;  /* 0x0000002c040abc10 */ /* 0x000fe2000ff9e0ff */
[-C--:B0-----:R-:W-:Y:S01]  /*d5f0*/  @!P3 IMAD R9, R38, R22.reuse, RZ ;  /* 0x000000162609b224 */ /* 0x081fe200078e02ff */
[----:B------:R0:W-:Y:S01]  /*d600*/  @!P0 STG.E.U8 desc[UR46][R4.64+0x18], R15 ;  /* 0x0000180f04008986 */ /* 0x0001e2000c10112e */
[----:B------:R-:W-:Y:S01]  /*d610*/  @!P1 IMAD R37, R37, R22, RZ ;  /* 0x0000001625259224 */ /* 0x000fe200078e02ff */
[----:B------:R-:W-:Y:S02]  /*d620*/  @!P3 IADD3.X R11, R5, UR43, RZ, P4, !PT ;  /* 0x0000002b050bbc10 */ /* 0x000fe4000a7fe4ff */
[----:B------:R-:W-:-:S02]  /*d630*/  ISETP.LT.OR P0, PT, R3, 0x21, !P6 ;  /* 0x000000210300780c */ /* 0x000fc40007701670 */
[----:B------:R-:W-:Y:S01]  /*d640*/  @!P1 STG.E.U8 desc[UR46][R4.64+0x19], R37 ;  /* 0x0000192504009986 */ /* 0x000fe2000c10112e */
[C---:B------:R-:W-:Y:S02]  /*d650*/  ISETP.LT.OR P1, PT, R3.reuse, 0x21, !P5 ;  /* 0x000000210300780c */ /* 0x040fe40006f21670 */
[----:B------:R-:W-:Y:S01]  /*d660*/  ISETP.LT.OR P4, PT, R3, 0x22, !P6 ;  /* 0x000000220300780c */ /* 0x000fe20007781670 */
[----:B------:R2:W-:Y:S01]  /*d670*/  @!P3 STG.E.U8 desc[UR46][R10.64+0x18], R9 ;  /* 0x000018090a00b986 */ /* 0x0005e2000c10112e */
[----:B-1----:R-:W-:Y:S01]  /*d680*/  @!P2 IADD3 R6, P3, R4, UR44, RZ ;  /* 0x0000002c0406ac10 */ /* 0x002fe2000ff7e0ff */
[----:B------:R-:W-:-:S03]  /*d690*/  @!P2 IMAD R39, R39, R22, RZ ;  /* 0x000000162727a224 */ /* 0x000fc600078e02ff */
[----:B------:R-:W-:Y:S02]  /*d6a0*/  @!P2 IADD3.X R7, R5, UR43, RZ, P3, !PT ;  /* 0x0000002b0507ac10 */ /* 0x000fe40009ffe4ff */
[----:B------:R-:W-:Y:S01]  /*d6b0*/  ISETP.LT.OR P3, PT, R3, 0x22, !P5 ;  /* 0x000000220300780c */ /* 0x000fe20006f61670 */
[-C--:B------:R-:W-:Y:S02]  /*d6c0*/  @!P0 IMAD R13, R40, R22.reuse, RZ ;  /* 0x00000016280d8224 */ /* 0x080fe400078e02ff */
[----:B------:R1:W-:Y:S01]  /*d6d0*/  @!P2 STG.E.U8 desc[UR46][R6.64+0x19], R39 ;  /* 0x000019270600a986 */ /* 0x0003e2000c10112e */
[----:B------:R-:W-:Y:S01]  /*d6e0*/  @!P1 IADD3 R8, P2, R4, UR44, RZ ;  /* 0x0000002c04089c10 */ /* 0x000fe2000ff5e0ff */
[-C--:B------:R-:W-:Y:S02]  /*d6f0*/  @!P4 IMAD R41, R41, R22.reuse, RZ ;  /* 0x000000162929c224 */ /* 0x080fe400078e02ff */
[----:B0-----:R-:W-:Y:S01]  /*d700*/  @!P1 IMAD R15, R42, R22, RZ ;  /* 0x000000162a0f9224 */ /* 0x001fe200078e02ff */
[----:B--2---:R-:W-:Y:S01]  /*d710*/  @!P1 IADD3.X R9, R5, UR43, RZ, P2, !PT ;  /* 0x0000002b05099c10 */ /* 0x004fe200097fe4ff */
[----:B------:R0:W-:Y:S01]  /*d720*/  @!P0 STG.E.U8 desc[UR46][R4.64+0x20], R13 ;  /* 0x0000200d04008986 */ /* 0x0001e2000c10112e */
[----:B------:R-:W-:-:S02]  /*d730*/  ISETP.LT.OR P0, PT, R3, 0x29, !P6 ;  /* 0x000000290300780c */ /* 0x000fc40007701670 */
[----:B------:R-:W-:Y:S01]  /*d740*/  ISETP.LT.OR P2, PT, R3, 0x29, !P5 ;  /* 0x000000290300780c */ /* 0x000fe20006f41670 */
[----:B------:R-:W-:Y:S01]  /*d750*/  @!P4 STG.E.U8 desc[UR46][R4.64+0x21], R41 ;  /* 0x000021290400c986 */ /* 0x000fe2000c10112e */
[----:B------:R-:W-:Y:S01]  /*d760*/  @!P3 IMAD R43, R43, R22, RZ ;  /* 0x000000162b2bb224 */ /* 0x000fe200078e02ff */
[----:B-1----:R-:W-:Y:S02]  /*d770*/  @!P3 IADD3 R6, P4, R4, UR44, RZ ;  /* 0x0000002c0406bc10 */ /* 0x002fe4000ff9e0ff */
[----:B------:R1:W-:Y:S01]  /*d780*/  @!P1 STG.E.U8 desc[UR46][R8.64+0x20], R15 ;  /* 0x0000200f08009986 */ /* 0x0003e2000c10112e */
[----:B------:R-:W-:Y:S02]  /*d790*/  ISETP.LT.OR P1, PT, R3, 0x2a, !P6 ;  /* 0x0000002a0300780c */ /* 0x000fe40007721670 */
[----:B------:R-:W-:-:S03]  /*d7a0*/  @!P3 IADD3.X R7, R5, UR43, RZ, P4, !PT ;  /* 0x0000002b0507bc10 */ /* 0x000fc6000a7fe4ff */
[-C--:B0-----:R-:W-:Y:S02]  /*d7b0*/  @!P0 IMAD R13, R44, R22.reuse, RZ ;  /* 0x000000162c0d8224 */ /* 0x081fe400078e02ff */
[----:B------:R0:W-:Y:S01]  /*d7c0*/  @!P3 STG.E.U8 desc[UR46][R6.64+0x21], R43 ;  /* 0x0000212b0600b986 */ /* 0x0001e2000c10112e */
[----:B------:R-:W-:Y:S02]  /*d7d0*/  ISETP.LT.OR P3, PT, R3, 0x2a, !P5 ;  /* 0x0000002a0300780c */ /* 0x000fe40006f61670 */
[----:B------:R-:W-:Y:S01]  /*d7e0*/  @!P2 IADD3 R10, P4, R4, UR44, RZ ;  /* 0x0000002c040aac10 */ /* 0x000fe2000ff9e0ff */
[-C--:B-1----:R-:W-:Y:S01]  /*d7f0*/  @!P2 IMAD R9, R46, R22.reuse, RZ ;  /* 0x000000162e09a224 */ /* 0x082fe200078e02ff */
        /* <DEDUP_REMOVED lines=8> */
[----:B0-----:R-:W-:Y:S01]  /*d880*/  @!P3 IADD3 R6, P2, R4, UR44, RZ ;  /* 0x0000002c0406bc10 */ /* 0x001fe2000ff5e0ff */
[----:B------:R-:W-:-:S03]  /*d890*/  @!P3 IMAD R47, R47, R22, RZ ;  /* 0x000000162f2fb224 */ /* 0x000fc600078e02ff */
[----:B------:R-:W-:Y:S02]  /*d8a0*/  @!P3 IADD3.X R7, R5, UR43, RZ, P2, !PT ;  /* 0x0000002b0507bc10 */ /* 0x000fe400097fe4ff */
[----:B------:R-:W-:Y:S01]  /*d8b0*/  ISETP.LT.OR P2, PT, R3, 0x32, !P5 ;  /* 0x000000320300780c */ /* 0x000fe20006f41670 */
[-C--:B-1----:R-:W-:Y:S02]  /*d8c0*/  @!P0 IMAD R13, R48, R22.reuse, RZ ;  /* 0x00000016300d8224 */ /* 0x082fe400078e02ff */
[----:B------:R0:W-:Y:S01]  /*d8d0*/  @!P3 STG.E.U8 desc[UR46][R6.64+0x29], R47 ;  /* 0x0000292f0600b986 */ /* 0x0001e2000c10112e */
[----:B------:R-:W-:Y:S01]  /*d8e0*/  @!P1 IADD3 R8, P3, R4, UR44, RZ ;  /* 0x0000002c04089c10 */ /* 0x000fe2000ff7e0ff */
[-C--:B------:R-:W-:Y:S02]  /*d8f0*/  @!P4 IMAD R49, R49, R22.reuse, RZ ;  /* 0x000000163131c224 */ /* 0x080fe400078e02ff */
[----:B------:R-:W-:Y:S01]  /*d900*/  @!P1 IMAD R15, R50, R22, RZ ;  /* 0x00000016320f9224 */ /* 0x000fe200078e02ff */
[----:B--2---:R-:W-:Y:S01]  /*d910*/  @!P1 IADD3.X R9, R5, UR43, RZ, P3, !PT ;  /* 0x0000002b05099c10 */ /* 0x004fe20009ffe4ff */
        /* <DEDUP_REMOVED lines=11> */
[C---:B------:R-:W-:Y:S02]  /*d9d0*/  ISETP.LT.OR P2, PT, R3.reuse, 0x3a, !P5 ;  /* 0x0000003a0300780c */ /* 0x040fe40006f41670 */
[----:B------:R-:W-:Y:S01]  /*d9e0*/  @!P3 IADD3 R10, P4, R4, UR44, RZ ;  /* 0x0000002c040abc10 */ /* 0x000fe2000ff9e0ff */
[----:B------:R2:W-:Y:S01]  /*d9f0*/  @!P0 STG.E.U8 desc[UR46][R4.64+0x38], R13 ;  /* 0x0000380d04008986 */ /* 0x0005e2000c10112e */
[-C--:B0-----:R-:W-:Y:S01]  /*da00*/  @!P3 IMAD R9, R54, R22.reuse, RZ ;  /* 0x000000163609b224 */ /* 0x081fe200078e02ff */
[----:B------:R-:W-:Y:S01]  /*da10*/  ISETP.LT.OR P0, PT, R3, 0x41, !P6 ;  /* 0x000000410300780c */ /* 0x000fe20007701670 */
[----:B------:R-:W-:Y:S01]  /*da20*/  @!P1 IMAD R53, R53, R22, RZ ;  /* 0x0000001635359224 */ /* 0x000fe200078e02ff */
[----:B------:R-:W-:-:S02]  /*da30*/  @!P3 IADD3.X R11, R5, UR43, RZ, P4, !PT ;  /* 0x0000002b050bbc10 */ /* 0x000fc4000a7fe4ff */
[C---:B------:R-:W-:Y:S02]  /*da40*/  ISETP.LT.OR P4, PT, R3.reuse, 0x42, !P6 ;  /* 0x000000420300780c */ /* 0x040fe40007781670 */
[----:B------:R-:W-:Y:S01]  /*da50*/  @!P1 STG.E.U8 desc[UR46][R4.64+0x39], R53 ;  /* 0x0000393504009986 */ /* 0x000fe2000c10112e */
[----:B------:R-:W-:Y:S01]  /*da60*/  ISETP.LT.OR P1, PT, R3, 0x41, !P5 ;  /* 0x000000410300780c */ /* 0x000fe20006f21670 */
[-C--:B------:R-:W-:Y:S02]  /*da70*/  @!P2 IMAD R55, R55, R22.reuse, RZ ;  /* 0x000000163737a224 */ /* 0x080fe400078e02ff */
[----:B------:R0:W-:Y:S01]  /*da80*/  @!P3 STG.E.U8 desc[UR46][R10.64+0x38], R9 ;  /* 0x000038090a00b986 */ /* 0x0001e2000c10112e */
[----:B-1----:R-:W-:Y:S02]  /*da90*/  @!P2 IADD3 R6, P3, R4, UR44, RZ ;  /* 0x0000002c0406ac10 */ /* 0x002fe4000ff7e0ff */
[----:B--2---:R-:W-:Y:S02]  /*daa0*/  @!P0 IMAD R13, R56, R22, RZ ;  /* 0x00000016380d8224 */ /* 0x004fe400078e02ff */
[----:B------:R-:W-:-:S02]  /*dab0*/  @!P2 IADD3.X R7, R5, UR43, RZ, P3, !PT ;  /* 0x0000002b0507ac10 */ /* 0x000fc40009ffe4ff */
[----:B------:R-:W-:Y:S01]  /*dac0*/  ISETP.LT.OR P3, PT, R3, 0x42, !P5 ;  /* 0x000000420300780c */ /* 0x000fe20006f61670 */
[-C--:B------:R-:W-:Y:S02]  /*dad0*/  @!P4 IMAD R57, R57, R22.reuse, RZ ;  /* 0x000000163939c224 */ /* 0x080fe400078e02ff */
[----:B------:R1:W-:Y:S01]  /*dae0*/  @!P2 STG.E.U8 desc[UR46][R6.64+0x39], R55 ;  /* 0x000039370600a986 */ /* 0x0003e2000c10112e */
[----:B------:R-:W-:Y:S01]  /*daf0*/  @!P1 IADD3 R8, P2, R4, UR44, RZ ;  /* 0x0000002c04089c10 */ /* 0x000fe2000ff5e0ff */
[-C--:B0-----:R-:W-:Y:S02]  /*db00*/  @!P1 IMAD R11, R58, R22.reuse, RZ ;  /* 0x000000163a0b9224 */ /* 0x081fe400078e02ff */
[----:B------:R0:W-:Y:S01]  /*db10*/  @!P0 STG.E.U8 desc[UR46][R4.64+0x40], R13 ;  /* 0x0000400d04008986 */ /* 0x0001e2000c10112e */
[----:B------:R-:W-:Y:S02]  /*db20*/  ISETP.LT.OR P0, PT, R3, 0x49, !P6 ;  /* 0x000000490300780c */ /* 0x000fe40007701670 */
[----:B------:R-:W-:Y:S01]  /*db30*/  @!P1 IADD3.X R9, R5, UR43, RZ, P2, !PT ;  /* 0x0000002b05099c10 */ /* 0x000fe200097fe4ff */
[----:B------:R-:W-:Y:S01]  /*db40*/  @!P4 STG.E.U8 desc[UR46][R4.64+0x41], R57 ;  /* 0x000041390400c986 */ /* 0x000fe2000c10112e */
[----:B------:R-:W-:Y:S01]  /*db50*/  ISETP.LT.OR P2, PT, R3, 0x4a, !P6 ;  /* 0x0000004a0300780c */ /* 0x000fe20007741670 */
[----:B------:R-:W-:-:S02]  /*db60*/  @!P3 IMAD R59, R59, R22, RZ ;  /* 0x000000163b3bb224 */ /* 0x000fc400078e02ff */
[----:B------:R2:W-:Y:S01]  /*db70*/  @!P1 STG.E.U8 desc[UR46][R8.64+0x40], R11 ;  /* 0x0000400b08009986 */ /* 0x0005e2000c10112e */
[----:B------:R-:W-:Y:S02]  /*db80*/  ISETP.LT.OR P1, PT, R3, 0x49, !P5 ;  /* 0x000000490300780c */ /* 0x000fe40006f21670 */
[----:B-1----:R-:W-:-:S03]  /*db90*/  @!P3 IADD3 R6, P4, R4, UR44, RZ ;  /* 0x0000002c0406bc10 */ /* 0x002fc6000ff9e0ff */
[-C--:B0-----:R-:W-:Y:S01]  /*dba0*/  @!P0 IMAD R13, R60, R22.reuse, RZ ;  /* 0x000000163c0d8224 */ /* 0x081fe200078e02ff */
[----:B------:R-:W-:Y:S02]  /*dbb0*/  @!P3 IADD3.X R7, R5, UR43, RZ, P4, !PT ;  /* 0x0000002b0507bc10 */ /* 0x000fe4000a7fe4ff */
[----:B------:R-:W-:Y:S01]  /*dbc0*/  ISETP.LT.OR P4, PT, R3, 0x4a, !P5 ;  /* 0x0000004a0300780c */ /* 0x000fe20006f81670 */
[-C--:B------:R-:W-:Y:S02]  /*dbd0*/  @!P2 IMAD R61, R61, R22.reuse, RZ ;  /* 0x000000163d3da224 */ /* 0x080fe400078e02ff */
[----:B------:R-:W-:Y:S01]  /*dbe0*/  @!P3 STG.E.U8 desc[UR46][R6.64+0x41], R59 ;  /* 0x0000413b0600b986 */ /* 0x000fe2000c10112e */
[----:B------:R-:W-:Y:S01]  /*dbf0*/  ISETP.LT.OR P3, PT, R3, 0x51, !P6 ;  /* 0x000000510300780c */ /* 0x000fe20007761670 */
[----:B------:R-:W-:Y:S02]  /*dc00*/  @!P1 IMAD R15, R62, R22, RZ ;  /* 0x000000163e0f9224 */ /* 0x000fe400078e02ff */
[----:B------:R0:W-:Y:S01]  /*dc10*/  @!P0 STG.E.U8 desc[UR46][R4.64+0x48], R13 ;  /* 0x0000480d04008986 */ /* 0x0001e2000c10112e */
[----:B--2---:R-:W-:-:S03]  /*dc20*/  @!P1 IADD3 R8, P0, R4, UR44, RZ ;  /* 0x0000002c04089c10 */ /* 0x004fc6000ff1e0ff */
[----:B------:R-:W-:Y:S01]  /*dc30*/  @!P2 STG.E.U8 desc[UR46][R4.64+0x49], R61 ;  /* 0x0000493d0400a986 */ /* 0x000fe2000c10112e */
[----:B------:R-:W-:Y:S01]  /*dc40*/  @!P1 IADD3.X R9, R5, UR43, RZ, P0, !PT ;  /* 0x0000002b05099c10 */ /* 0x000fe200087fe4ff */
[-C--:B------:R-:W-:Y:S01]  /*dc50*/  @!P4 IMAD R63, R63, R22.reuse, RZ ;  /* 0x000000163f3fc224 */ /* 0x080fe200078e02ff */
[C---:B------:R-:W-:Y:S02]  /*dc60*/  ISETP.LT.OR P0, PT, R3.reuse, 0x52, !P6 ;  /* 0x000000520300780c */ /* 0x040fe40007701670 */
[----:B------:R-:W-:Y:S01]  /*dc70*/  @!P4 IADD3 R10, P2, R4, UR44, RZ ;  /* 0x0000002c040acc10 */ /* 0x000fe2000ff5e0ff */
[----:B------:R1:W-:Y:S01]  /*dc80*/  @!P1 STG.E.U8 desc[UR46][R8.64+0x48], R15 ;  /* 0x0000480f08009986 */ /* 0x0003e2000c10112e */
[----:B------:R-:W-:Y:S01]  /*dc90*/  ISETP.LT.OR P1, PT, R3, 0x51, !P5 ;  /* 0x000000510300780c */ /* 0x000fe20006f21670 */
[----:B0-----:R-:W-:Y:S01]  /*dca0*/  @!P3 IMAD R13, R64, R22, RZ ;  /* 0x00000016400db224 */ /* 0x001fe200078e02ff */
[----:B------:R-:W-:Y:S02]  /*dcb0*/  @!P4 IADD3.X R11, R5, UR43, RZ, P2, !PT ;  /* 0x0000002b050bcc10 */ /* 0x000fe400097fe4ff */
[----:B------:R-:W-:-:S02]  /*dcc0*/  ISETP.LT.OR P2, PT, R3, 0x59, !P6 ;  /* 0x000000590300780c */ /* 0x000fc40007741670 */
[C---:B------:R-:W-:Y:S01]  /*dcd0*/  ISETP.LT.OR P6, PT, R3.reuse, 0x5a, !P6 ;  /* 0x0000005a0300780c */ /* 0x040fe200077c1670 */
[----:B------:R0:W-:Y:S01]  /*dce0*/  @!P4 STG.E.U8 desc[UR46][R10.64+0x49], R63 ;  /* 0x0000493f0a00c986 */ /* 0x0001e2000c10112e */
[----:B------:R-:W-:Y:S01]  /*dcf0*/  ISETP.LT.OR P4, PT, R3, 0x59, !P5 ;  /* 0x000000590300780c */ /* 0x000fe20006f81670 */
[-C--:B------:R-:W-:Y:S02]  /*dd00*/  @!P0 IMAD R65, R65, R22.reuse, RZ ;  /* 0x0000001641418224 */ /* 0x080fe400078e02ff */
[----:B------:R2:W-:Y:S01]  /*dd10*/  @!P3 STG.E.U8 desc[UR46][R4.64+0x50], R13 ;  /* 0x0000500d0400b986 */ /* 0x0005e2000c10112e */
[C---:B------:R-:W-:Y:S02]  /*dd20*/  ISETP.LT.OR P3, PT, R3.reuse, 0x52, !P5 ;  /* 0x000000520300780c */ /* 0x040fe40006f61670 */
[----:B------:R-:W-:Y:S01]  /*dd30*/  ISETP.LT.OR P5, PT, R3, 0x5a, !P5 ;  /* 0x0000005a0300780c */ /* 0x000fe20006fa1670 */
[----:B------:R-:W-:Y:S01]  /*dd40*/  @!P0 STG.E.U8 desc[UR46][R4.64+0x51], R65 ;  /* 0x0000514104008986 */ /* 0x000fe2000c10112e */
[----:B------:R-:W-:Y:S01]  /*dd50*/  @!P1 IADD3 R6, P0, R4, UR44, RZ ;  /* 0x0000002c04069c10 */ /* 0x000fe2000ff1e0ff */
[----:B------:R-:W-:-:S02]  /*dd60*/  @!P1 IMAD R3, R66, R22, RZ ;  /* 0x0000001642039224 */ /* 0x000fc400078e02ff */
[-C--:B-1----:R-:W-:Y:S01]  /*dd70*/  @!P2 IMAD R15, R68, R22.reuse, RZ ;  /* 0x00000016440fa224 */ /* 0x082fe200078e02ff */
[----:B------:R-:W-:Y:S01]  /*dd80*/  @!P1 IADD3.X R7, R5, UR43, RZ, P0, !PT ;  /* 0x0000002b05079c10 */ /* 0x000fe200087fe4ff */
[-C--:B------:R-:W-:Y:S02]  /*dd90*/  @!P6 IMAD R69, R69, R22.reuse, RZ ;  /* 0x000000164545e224 */ /* 0x080fe400078e02ff */
[-C--:B------:R-:W-:Y:S02]  /*dda0*/  @!P4 IMAD R21, R70, R22.reuse, RZ ;  /* 0x000000164615c224 */ /* 0x080fe400078e02ff */
[C---:B------:R-:W-:Y:S01]  /*ddb0*/  @!P3 IADD3 R8, P0, R4.reuse, UR44, RZ ;  /* 0x0000002c0408bc10 */ /* 0x040fe2000ff1e0ff */
[----:B------:R1:W-:Y:S01]  /*ddc0*/  @!P1 STG.E.U8 desc[UR46][R6.64+0x50], R3 ;  /* 0x0000500306009986 */ /* 0x0003e2000c10112e */
[C---:B0-----:R-:W-:Y:S01]  /*ddd0*/  @!P4 IADD3 R10, P1, R4.reuse, UR44, RZ ;  /* 0x0000002c040acc10 */ /* 0x041fe2000ff3e0ff */
[-C--:B------:R-:W-:Y:S01]  /*dde0*/  @!P3 IMAD R67, R67, R22.reuse, RZ ;  /* 0x000000164343b224 */ /* 0x080fe200078e02ff */
[----:B------:R-:W-:Y:S01]  /*ddf0*/  @!P3 IADD3.X R9, R5, UR43, RZ, P0, !PT ;  /* 0x0000002b0509bc10 */ /* 0x000fe200087fe4ff */
[----:B------:R-:W-:Y:S01]  /*de00*/  @!P5 IMAD R71, R71, R22, RZ ;  /* 0x000000164747d224 */ /* 0x000fe200078e02ff */
[----:B------:R-:W-:-:S02]  /*de10*/  @!P5 IADD3 R12, P0, R4, UR44, RZ ;  /* 0x0000002c040cdc10 */ /* 0x000fc4000ff1e0ff */
[C---:B------:R-:W-:Y:S01]  /*de20*/  @!P4 IADD3.X R11, R5.reuse, UR43, RZ, P1, !PT ;  /* 0x0000002b050bcc10 */ /* 0x040fe20008ffe4ff */
[----:B------:R3:W-:Y:S01]  /*de30*/  @!P3 STG.E.U8 desc[UR46][R8.64+0x51], R67 ;  /* 0x000051430800b986 */ /* 0x0007e2000c10112e */
[----:B--2---:R-:W-:Y:S01]  /*de40*/  @!P5 IADD3.X R13, R5, UR43, RZ, P0, !PT ;  /* 0x0000002b050ddc10 */ /* 0x004fe200087fe4ff */
[----:B-1----:R-:W-:Y:S02]  /*de50*/  @!P6 IMAD.MOV.U32 R6, RZ, RZ, R4 ;  /* 0x000000ffff06e224 */ /* 0x002fe400078e0004 */
[----:B------:R3:W-:Y:S01]  /*de60*/  @!P2 STG.E.U8 desc[UR46][R4.64+0x58], R15 ;  /* 0x0000580f0400a986 */ /* 0x0007e2000c10112e */
[----:B------:R-:W-:-:S05]  /*de70*/  @!P6 IMAD.MOV.U32 R7, RZ, RZ, R5 ;  /* 0x000000ffff07e224 */ /* 0x000fca00078e0005 */
[----:B------:R3:W-:Y:S04]  /*de80*/  @!P6 STG.E.U8 desc[UR46][R6.64+0x59], R69 ;  /* 0x000059450600e986 */ /* 0x0007e8000c10112e */
[----:B------:R3:W-:Y:S04]  /*de90*/  @!P4 STG.E.U8 desc[UR46][R10.64+0x58], R21 ;  /* 0x000058150a00c986 */ /* 0x0007e8000c10112e */
[----:B------:R3:W-:Y:S02]  /*dea0*/  @!P5 STG.E.U8 desc[UR46][R12.64+0x59], R71 ;  /* 0x000059470c00d986 */ /* 0x0007e4000c10112e */
.L_x_412:
[----:B------:R-:W-:Y:S05]  /*deb0*/  BSYNC B0 ;  /* 0x0000000000007941 */ /* 0x000fea0003800000 */
.L_x_28:
[----:B------:R-:W-:Y:S01]  /*dec0*/  ULDC UR4, c[0x0][0xc] ;  /* 0x0000030000047ab9 */ /* 0x000fe20000000800 */
[----:B------:R-:W-:Y:S01]  /*ded0*/  ULDC UR5, c[0x0][0x10] ;  /* 0x0000040000057ab9 */ /* 0x000fe20000000800 */
[----:B------:R-:W4:Y:S01]  /*dee0*/  LDC R3, c[0x0][0x14] ;  /* 0x00000500ff037b82 */ /* 0x000f220000000800 */
[----:B------:R-:W-:Y:S01]  /*def0*/  UIMAD.WIDE.U32 UR4, UR4, UR5, URZ ;  /* 0x00000005040472a5 */ /* 0x000fe2000f8e003f */
[----:B------:R-:W-:Y:S01]  /*df00*/  PRMT R0, RZ, 0x7610, R0 ;  /* 0x00007610ff007816 */ /* 0x000fe20000000000 */
[----:B------:R-:W-:Y:S01]  /*df10*/  UMOV UR41, 0xffffffff ;  /* 0xffffffff00297882 */ /* 0x000fe20000000000 */
[----:B------:R-:W-:-:S03]  /*df20*/  UMOV UR42, 0xffffffff ;  /* 0xffffffff002a7882 */ /* 0x000fc60000000000 */
[----:B----4-:R-:W-:-:S04]  /*df30*/  IMAD.WIDE.U32 R16, R3, UR4, R16 ;  /* 0x0000000403107c25 */ /* 0x010fc8000f8e0010 */
[----:B------:R-:W-:Y:S01]  /*df40*/  IMAD R3, R3, UR5, RZ ;  /* 0x0000000503037c24 */ /* 0x000fe2000f8e02ff */
[----:B------:R-:W-:Y:S02]  /*df50*/  ULDC.64 UR4, c[0x0][0x650] ;  /* 0x0001940000047ab9 */ /* 0x000fe40000000a00 */
[----:B------:R-:W-:Y:S01]  /*df60*/  ISETP.GE.U32.AND P0, PT, R16, UR4, PT ;  /* 0x0000000410007c0c */ /* 0x000fe2000bf06070 */
[----:B------:R-:W-:-:S05]  /*df70*/  IMAD.IADD R17, R17, 0x1, R3 ;  /* 0x0000000111117824 */ /* 0x000fca00078e0203 */
[----:B------:R-:W-:-:S13]  /*df80*/  ISETP.GE.U32.AND.EX P0, PT, R17, UR5, PT, P0 ;  /* 0x0000000511007c0c */ /* 0x000fda000bf06100 */
[----:B------:R-:W-:Y:S05]  /*df90*/  @P0 BRA `(.L_x_413) ;  /* 0x0000000400880947 */ /* 0x000fea0003800000 */
[----:B------:R-:W4:Y:S01]  /*dfa0*/  S2UR UR6, SR_CTAID.X ;  /* 0x00000000000679c3 */ /* 0x000f220000002500 */
[----:B------:R-:W-:Y:S01]  /*dfb0*/  ULDC.64 UR12, c[0x0][0x628] ;  /* 0x00018a00000c7ab9 */ /* 0x000fe20000000a00 */
[----:B------:R-:W-:Y:S01]  /*dfc0*/  ULDC UR4, c[0x0][0x150] ;  /* 0x0000540000047ab9 */ /* 0x000fe20000000800 */
[----:B------:R-:W-:Y:S01]  /*dfd0*/  ISETP.NE.U32.AND P0, PT, RZ, UR12, PT ;  /* 0x0000000cff007c0c */ /* 0x000fe2000bf05070 */
[----:B------:R-:W-:Y:S01]  /*dfe0*/  ULDC UR15, c[0x0][0x630] ;  /* 0x00018c00000f7ab9 */ /* 0x000fe20000000800 */
[C---:B------:R-:W-:Y:S01]  /*dff0*/  R2UR UR16, R16.reuse ;  /* 0x00000000101072ca */ /* 0x040fe200000e0000 */
[----:B------:R-:W-:Y:S01]  /*e000*/  ULDC UR18, c[0x0][0x154] ;  /* 0x0000550000127ab9 */ /* 0x000fe20000000800 */
[----:B------:R-:W-:Y:S01]  /*e010*/  ISETP.NE.AND.EX P0, PT, RZ, UR13, PT, P0 ;  /* 0x0000000dff007c0c */ /* 0x000fe2000bf05300 */
[----:B------:R-:W0:Y:S01]  /*e020*/  S2UR UR19, SR_CTAID.Y ;  /* 0x00000000001379c3 */ /* 0x000e220000002600 */
[----:B------:R-:W-:Y:S02]  /*e030*/  R2UR UR17, R17 ;  /* 0x00000000111172ca */ /* 0x000fe400000e0000 */
[----:B------:R-:W-:-:S02]  /*e040*/  R2UR UR10, R16 ;  /* 0x00000000100a72ca */ /* 0x000fc400000e0000 */
[----:B------:R-:W-:Y:S02]  /*e050*/  R2UR UR11, R17 ;  /* 0x00000000110b72ca */ /* 0x000fe400000e0000 */
[----:B----4-:R-:W-:-:S05]  /*e060*/  I2FP.F32.U32 R0, UR6 ;  /* 0x0000000600007c45 */ /* 0x010fca0008201000 */
[----:B------:R-:W-:-:S04]  /*e070*/  FMUL R0, R0, UR4 ;  /* 0x0000000400007c20 */ /* 0x000fc80008400000 */
[----:B------:R4:W0:Y:S01]  /*e080*/  F2I.U32.TRUNC.NTZ R3, R0 ;  /* 0x0000000000037305 */ /* 0x000822000020f000 */
[----:B------:R-:W-:Y:S05]  /*e090*/  @!P0 BRA `(.L_x_414) ;  /* 0x0000000000308947 */ /* 0x000fea0003800000 */
        /* <DEDUP_REMOVED lines=12> */
.L_x_414:
[----:B------:R-:W-:Y:S01]  /*e160*/  USHF.R.U64 UR42, UR10, UR15, UR11 ;  /* 0x0000000f0a2a7299 */ /* 0x000fe2000800120b */
[----:B0---4-:R-:W-:Y:S01]  /*e170*/  I2FP.F32.U32 R0, UR19 ;  /* 0x0000001300007c45 */ /* 0x011fe20008201000 */
[----:B------:R-:W-:Y:S01]  /*e180*/  USHF.R.U32.HI UR4, URZ, UR15, UR11 ;  /* 0x0000000f3f047299 */ /* 0x000fe2000801160b */
[----:B------:R-:W-:Y:S01]  /*e190*/  R2UR UR14, R3 ;  /* 0x00000000030e72ca */ /* 0x000fe200000e0000 */
        /* <DEDUP_REMOVED lines=11> */
[----:B------:R-:W-:Y:S02]  /*e250*/  ULDC UR21, c[0x0][0x658] ;  /* 0x0001960000157ab9 */ /* 0x000fe40000000800 */
[----:B------:R-:W-:Y:S01]  /*e260*/  UIADD3 UR9, UR11, UR9, URZ ;  /* 0x000000090b097290 */ /* 0x000fe2000fffe03f */
[----:B------:R-:W-:Y:S01]  /*e270*/  UMOV UR16, 0xffffffff ;  /* 0xffffffff00107882 */ /* 0x000fe20000000000 */
[----:B------:R-:W-:Y:S01]  /*e280*/  ULDC.64 UR4, c[0x0][0x640] ;  /* 0x0001900000047ab9 */ /* 0x000fe20000000a00 */
[----:B------:R-:W-:Y:S01]  /*e290*/  USHF.L.U32 UR16, UR16, UR21, URZ ;  /* 0x0000001510107299 */ /* 0x000fe2000800063f */
[----:B------:R-:W-:Y:S01]  /*e2a0*/  ISETP.NE.U32.AND P0, PT, RZ, UR4, PT ;  /* 0x00000004ff007c0c */ /* 0x000fe2000bf05070 */
[----:B------:R-:W-:-:S02]  /*e2b0*/  USHF.R.U64 UR17, UR10, UR12, UR9 ;  /* 0x0000000c0a117299 */ /* 0x000fc40008001209 */
[----:B------:R-:W-:Y:S01]  /*e2c0*/  USHF.R.U32.HI UR9, URZ, UR12, UR9 ;  /* 0x0000000c3f097299 */ /* 0x000fe20008011609 */
[----:B0-----:R-:W-:Y:S01]  /*e2d0*/  R2UR UR15, R0 ;  /* 0x00000000000f72ca */ /* 0x001fe200000e0000 */
[----:B------:R-:W-:Y:S01]  /*e2e0*/  ULDC UR18, c[0x0][0x608] ;  /* 0x0001820000127ab9 */ /* 0x000fe20000000800 */
[----:B------:R-:W-:Y:S01]  /*e2f0*/  ULOP3.LUT UR40, URZ, UR16, URZ, 0x33, !UPT ;  /* 0x000000103f287292 */ /* 0x000fe2000f8e333f */
[----:B------:R-:W-:Y:S01]  /*e300*/  ISETP.NE.AND.EX P0, PT, RZ, UR5, PT, P0 ;  /* 0x00000005ff007c0c */ /* 0x000fe2000bf05300 */
[----:B------:R-:W-:Y:S02]  /*e310*/  USHF.R.U64 UR16, UR17, UR18, UR9 ;  /* 0x0000001211107299 */ /* 0x000fe40008001209 */
[----:B------:R-:W-:Y:S02]  /*e320*/  USHF.R.U32.HI UR9, URZ, UR18, UR9 ;  /* 0x000000123f097299 */ /* 0x000fe40008011609 */
[----:B------:R-:W-:Y:S02]  /*e330*/  UIADD3 UR14, -UR14, URZ, URZ ;  /* 0x0000003f0e0e7290 */ /* 0x000fe4000fffe13f */
[----:B------:R-:W-:Y:S01]  /*e340*/  USHF.R.U64 UR18, UR16, UR21, UR9 ;  /* 0x0000001510127299 */ /* 0x000fe20008001209 */
[----:B------:R-:W-:Y:S01]  /*e350*/  UMOV UR20, 0x1 ;  /* 0x0000000100147882 */ /* 0x000fe20000000000 */
[----:B------:R-:W-:Y:S01]  /*e360*/  ULDC UR13, c[0x0][0x144] ;  /* 0x00005100000d7ab9 */ /* 0x000fe20000000800 */
[----:B------:R-:W-:Y:S01]  /*e370*/  ULDC UR7, c[0x0][0x600] ;  /* 0x0001800000077ab9 */ /* 0x000fe20000000800 */
[----:B------:R-:W-:-:S02]  /*e380*/  USHF.L.U32 UR24, UR20, UR21, URZ ;  /* 0x0000001514187299 */ /* 0x000fc4000800063f */
[----:B------:R-:W-:Y:S02]  /*e390*/  USHF.R.U32.HI UR9, URZ, UR21, UR9 ;  /* 0x000000153f097299 */ /* 0x000fe40008011609 */
[----:B------:R-:W-:Y:S02]  /*e3a0*/  UIMAD UR21, UR13, UR14, UR6 ;  /* 0x0000000e0d1572a4 */ /* 0x000fe4000f8e0206 */
[----:B------:R-:W-:Y:S02]  /*e3b0*/  UIADD3 UR8, UR7, -0x1, URZ ;  /* 0xffffffff07087890 */ /* 0x000fe4000fffe03f */
[----:B------:R-:W-:Y:S01]  /*e3c0*/  UIADD3 UR20, -UR15, URZ, URZ ;  /* 0x0000003f0f147290 */ /* 0x000fe2000fffe13f */
        /* <DEDUP_REMOVED lines=17> */
.L_x_415:
[----:B------:R-:W-:Y:S01]  /*e4e0*/  UISETP.NE.AND UP0, UPT, UR39, URZ, UPT ;  /* 0x0000003f2700728c */ /* 0x000fe2000bf05270 */
[----:B------:R-:W-:Y:S01]  /*e4f0*/  IMAD.MOV.U32 R0, RZ, RZ, 0x1 ;  /* 0x00000001ff007424 */ /* 0x000fe200078e00ff */
[----:B------:R-:W-:Y:S02]  /*e500*/  USHF.R.U64 UR4, UR6, UR22, UR9 ;  /* 0x0000001606047299 */ /* 0x000fe40008001209 */
[----:B------:R-:W-:Y:S02]  /*e510*/  ULOP3.LUT UR40, UR16, UR40, URZ, 0xc0, !UPT ;  /* 0x0000002810287292 */ /* 0x000fe4000f8ec03f */
[----:B------:R-:W-:Y:S02]  /*e520*/  UIADD3 UR5, -UR4, URZ, URZ ;  /* 0x0000003f04057290 */ /* 0x000fe4000fffe13f */
[----:B------:R-:W-:Y:S02]  /*e530*/  UIMAD UR40, UR24, UR4, UR40 ;  /* 0x00000004182872a4 */ /* 0x000fe4000f8e0228 */
[----:B------:R-:W-:-:S02]  /*e540*/  ULOP3.LUT UR8, UR17, UR8, URZ, 0xc0, !UPT ;  /* 0x0000000811087292 */ /* 0x000fc4000f8ec03f */
[----:B------:R-:W-:Y:S02]  /*e550*/  @UP0 UIMAD UR21, UR25, UR20, UR19 ;  /* 0x00000014191502a4 */ /* 0x000fe4000f8e0213 */
[----:B------:R-:W-:-:S03]  /*e560*/  UIMAD UR4, UR5, UR23, UR18 ;  /* 0x00000017050472a4 */ /* 0x000fc6000f8e0212 */
[----:B------:R-:W-:Y:S01]  /*e570*/  ULDC UR5, c[0x0][0x610] ;  /* 0x0001840000057ab9 */ /* 0x000fe20000000800 */
[----:B------:R-:W-:Y:S02]  /*e580*/  UIMAD UR4, UR4, UR7, UR8 ;  /* 0x00000007040472a4 */ /* 0x000fe4000f8e0208 */
[----:B------:R-:W-:-:S04]  /*e590*/  UIMAD UR40, UR40, UR5, UR21 ;  /* 0x00000005282872a4 */ /* 0x000fc8000f8e0215 */
[----:B------:R-:W-:Y:S02]  /*e5a0*/  USEL UR41, UR4, UR40, !UP0 ;  /* 0x0000002804297287 */ /* 0x000fe4000c000000 */
[----:B------:R-:W-:-:S12]  /*e5b0*/  USEL UR40, UR40, UR4, !UP0 ;  /* 0x0000000428287287 */ /* 0x000fd8000c000000 */
.L_x_413:
[----:B------:R-:W-:-:S13]  /*e5c0*/  LOP3.LUT P0, RZ, R0, 0xff, RZ, 0xc0, !PT ;  /* 0x000000ff00ff7812 */ /* 0x000fda000780c0ff */
[----:B------:R-:W-:Y:S05]  /*e5d0*/  @P0 BRA `(.L_x_416) ;  /* 0xffffff2800b80947 */ /* 0x000fea000383ffff */
[----:B------:R-:W-:Y:S05]  /*e5e0*/  EXIT ;  /* 0x000000000000794d */ /* 0x000fea0003800000 */
.L_x_3:
[----:B------:R-:W-:Y:S01]  /*e5f0*/  ULDC.64 UR8, c[0x0][0x650] ;  /* 0x0001940000087ab9 */ /* 0x000fe20000000a00 */
[----:B------:R-:W-:Y:S01]  /*e600*/  PRMT R0, RZ, 0x7610, R0 ;  /* 0x00007610ff007816 */ /* 0x000fe20000000000 */
[----:B------:R-:W-:Y:S01]  /*e610*/  IMAD.MOV.U32 R3, RZ, RZ, -0x1 ;  /* 0xffffffffff037424 */ /* 0x000fe200078e00ff */
[----:B------:R-:W-:Y:S01]  /*e620*/  ISETP.GE.U32.AND P0, PT, R16, UR8, PT ;  /* 0x0000000810007c0c */ /* 0x000fe2000bf06070 */
[----:B------:R-:W-:Y:S02]  /*e630*/  IMAD.MOV.U32 R4, RZ, RZ, -0x1 ;  /* 0xffffffffff047424 */ /* 0x000fe400078e00ff */
[----:B------:R-:W-:Y:S01]  /*e640*/  IMAD.MOV.U32 R11, RZ, RZ, -0x1 ;  /* 0xffffffffff0b7424 */ /* 0x000fe200078e00ff */
[----:B------:R-:W-:-:S13]  /*e650*/  ISETP.GE.U32.AND.EX P0, PT, R17, UR9, PT, P0 ;  /* 0x0000000911007c0c */ /* 0x000fda000bf06100 */
[----:B------:R-:W-:Y:S05]  /*e660*/  @P0 BRA `(.L_x_417) ;  /* 0x00000004008c0947 */ /* 0x000fea0003800000 */
[----:B------:R-:W-:Y:S01]  /*e670*/  I2FP.F32.U32 R0, UR4 ;  /* 0x0000000400007c45 */ /* 0x000fe20008201000 */
[----:B0-----:R-:W-:Y:S01]  /*e680*/  ULDC.64 UR16, c[0x0][0x628] ;  /* 0x00018a0000107ab9 */ /* 0x001fe20000000a00 */
        /* <DEDUP_REMOVED lines=24> */
.L_x_418:
        /* <DEDUP_REMOVED lines=24> */
[----:B------:R-:W-:Y:S01]  /*e990*/  UMOV UR19, 0x1 ;  /* 0x0000000100137882 */ /* 0x000fe20000000000 */
[----:B------:R-:W-:Y:S01]  /*e9a0*/  ULDC UR20, c[0x0][0x608] ;  /* 0x0001820000147ab9 */ /* 0x000fe20000000800 */
[----:B------:R-:W-:Y:S01]  /*e9b0*/  USHF.L.U32 UR26, UR19, UR23, URZ ;  /* 0x00000017131a7299 */ /* 0x000fe2000800063f */
[----:B------:R-:W-:Y:S01]  /*e9c0*/  ISETP.NE.AND.EX P0, PT, RZ, UR9, PT, P0 ;  /* 0x00000009ff007c0c */ /* 0x000fe2000bf05300 */
[----:B------:R-:W-:Y:S02]  /*e9d0*/  USHF.R.U64 UR19, UR18, UR20, UR11 ;  /* 0x0000001412137299 */ /* 0x000fe4000800120b */
[----:B------:R-:W-:Y:S02]  /*e9e0*/  USHF.R.U32.HI UR11, URZ, UR20, UR11 ;  /* 0x000000143f0b7299 */ /* 0x000fe4000801160b */
[----:B------:R-:W-:-:S02]  /*e9f0*/  UIADD3 UR15, -UR15, URZ, URZ ;  /* 0x0000003f0f0f7290 */ /* 0x000fc4000fffe13f */
[----:B------:R-:W-:Y:S01]  /*ea00*/  USHF.R.U64 UR20, UR19, UR23, UR11 ;  /* 0x0000001713147299 */ /* 0x000fe2000800120b */
[----:B------:R-:W-:Y:S01]  /*ea10*/  ULDC UR16, c[0x0][0x144] ;  /* 0x0000510000107ab9 */ /* 0x000fe20000000800 */
[----:B------:R-:W-:Y:S01]  /*ea20*/  ULDC UR6, c[0x0][0x600] ;  /* 0x0001800000067ab9 */ /* 0x000fe20000000800 */
[----:B------:R-:W-:Y:S02]  /*ea30*/  USHF.R.U32.HI UR11, URZ, UR23, UR11 ;  /* 0x000000173f0b7299 */ /* 0x000fe4000801160b */
[----:B------:R-:W-:Y:S02]  /*ea40*/  UIMAD UR23, UR16, UR15, UR4 ;  /* 0x0000000f101772a4 */ /* 0x000fe4000f8e0204 */
[----:B------:R-:W-:Y:S02]  /*ea50*/  UIADD3 UR22, UR6, -0x1, URZ ;  /* 0xffffffff06167890 */ /* 0x000fe4000fffe03f */
[----:B------:R-:W-:Y:S02]  /*ea60*/  ULOP3.LUT UR27, URZ, UR13, URZ, 0x33, !UPT ;  /* 0x0000000d3f1b7292 */ /* 0x000fe4000f8e333f */
        /* <DEDUP_REMOVED lines=18> */
.L_x_419:
[----:B------:R-:W-:Y:S01]  /*eb90*/  UISETP.NE.AND UP0, UPT, UR39, URZ, UPT ;  /* 0x0000003f2700728c */ /* 0x000fe2000bf05270 */
[----:B------:R-:W-:Y:S01]  /*eba0*/  IMAD.MOV.U32 R0, RZ, RZ, 0x1 ;  /* 0x00000001ff007424 */ /* 0x000fe200078e00ff */
[----:B------:R-:W-:Y:S01]  /*ebb0*/  USHF.R.U64 UR8, UR4, UR24, UR11 ;  /* 0x0000001804087299 */ /* 0x000fe2000800120b */
[----:B------:R-:W-:Y:S01]  /*ebc0*/  IMAD.U32 R11, RZ, RZ, UR5 ;  /* 0x00000005ff0b7e24 */ /* 0x000fe2000f8e00ff */
[----:B------:R-:W-:Y:S02]  /*ebd0*/  ULOP3.LUT UR4, UR19, UR27, URZ, 0xc0, !UPT ;  /* 0x0000001b13047292 */ /* 0x000fe4000f8ec03f */
[----:B------:R-:W-:Y:S02]  /*ebe0*/  ULOP3.LUT UR18, UR18, UR22, URZ, 0xc0, !UPT ;  /* 0x0000001612127292 */ /* 0x000fe4000f8ec03f */
[----:B------:R-:W-:-:S03]  /*ebf0*/  UIMAD UR4, UR26, UR8, UR4 ;  /* 0x000000081a0472a4 */ /* 0x000fc6000f8e0204 */
[----:B------:R-:W-:Y:S02]  /*ec00*/  @UP0 UIMAD UR23, UR28, UR21, UR7 ;  /* 0x000000151c1702a4 */ /* 0x000fe4000f8e0207 */
[----:B------:R-:W-:-:S03]  /*ec10*/  UIADD3 UR7, -UR8, URZ, URZ ;  /* 0x0000003f08077290 */ /* 0x000fc6000fffe13f */
[----:B------:R-:W-:Y:S01]  /*ec20*/  ULDC UR8, c[0x0][0x610] ;  /* 0x0001840000087ab9 */ /* 0x000fe20000000800 */
[----:B------:R-:W-:Y:S02]  /*ec30*/  UIMAD UR7, UR7, UR25, UR20 ;  /* 0x00000019070772a4 */ /* 0x000fe4000f8e0214 */
[----:B------:R-:W-:Y:S02]  /*ec40*/  UIMAD UR4, UR4, UR8, UR23 ;  /* 0x00000008040472a4 */ /* 0x000fe4000f8e0217 */
[----:B------:R-:W-:-:S04]  /*ec50*/  UIMAD UR7, UR7, UR6, UR18 ;  /* 0x00000006070772a4 */ /* 0x000fc8000f8e0212 */
[----:B------:R-:W-:Y:S02]  /*ec60*/  USEL UR6, UR7, UR4, !UP0 ;  /* 0x0000000407067287 */ /* 0x000fe4000c000000 */
[----:B------:R-:W-:-:S04]  /*ec70*/  USEL UR4, UR4, UR7, !UP0 ;  /* 0x0000000704047287 */ /* 0x000fc8000c000000 */
[----:B------:R-:W-:Y:S02]  /*ec80*/  IMAD.U32 R4, RZ, RZ, UR6 ;  /* 0x00000006ff047e24 */ /* 0x000fe4000f8e00ff */
[----:B------:R-:W-:-:S07]  /*ec90*/  IMAD.U32 R3, RZ, RZ, UR4 ;  /* 0x00000004ff037e24 */ /* 0x000fce000f8e00ff */
.L_x_417:
[----:B------:R-:W-:-:S08]  /*eca0*/  NOP ;  /* 0x0000000000007918 */ /* 0x000fd00000000000 */
[----:B------:R-:W1:-:S00]  /*ecb0*/  USETMAXREG.DEALLOC.CTAPOOL 0x28 ;  /* 0x00000028000079c8 */ /* 0x000e4000080e0500 */
[----:B------:R-:W-:-:S13]  /*ecc0*/  ISETP.NE.AND P0, PT, RZ, UR10, PT ;  /* 0x0000000aff007c0c */ /* 0x000fda000bf05270 */
[----:B0-----:R-:W-:Y:S05]  /*ecd0*/  @P0 EXIT ;  /* 0x000000000000094d */ /* 0x001fea0003800000 */
[----:B-1----:R-:W-:Y:S01]  /*ece0*/  LOP3.LUT P0, RZ, R0, 0xff, RZ, 0xc0, !PT ;  /* 0x000000ff00ff7812 */ /* 0x002fe2000780c0ff */
[----:B------:R-:W-:Y:S02]  /*ecf0*/  IMAD.MOV.U32 R8, RZ, RZ, 0x1 ;  /* 0x00000001ff087424 */ /* 0x000fe400078e00ff */
[----:B------:R-:W-:-:S10]  /*ed00*/  IMAD.MOV.U32 R0, RZ, RZ, RZ ;  /* 0x000000ffff007224 */ /* 0x000fd400078e00ff */
[----:B------:R-:W-:Y:S05]  /*ed10*/  @!P0 BRA `(.L_x_420) ;  /* 0x0000000c004c8947 */ /* 0x000fea0003800000 */
[----:B------:R-:W-:Y:S01]  /*ed20*/  ULDC UR4, c[0x0][0x28c] ;  /* 0x0000a30000047ab9 */ /* 0x000fe20000000800 */
[----:B------:R-:W-:Y:S01]  /*ed30*/  ULDC UR6, c[0x0][0x658] ;  /* 0x0001960000067ab9 */ /* 0x000fe20000000800 */
[----:B------:R-:W-:Y:S01]  /*ed40*/  UIADD3 UR10, UR4, 0x7f, URZ ;  /* 0x0000007f040a7890 */ /* 0x000fe2000fffe03f */
[C---:B------:R-:W-:Y:S01]  /*ed50*/  LOP3.LUT P3, RZ, R2.reuse, 0x7f, RZ, 0xc0, !PT ;  /* 0x0000007f02ff7812 */ /* 0x040fe2000786c0ff */
[----:B------:R-:W-:Y:S01]  /*ed60*/  UMOV UR7, 0xffffffff ;  /* 0xffffffff00077882 */ /* 0x000fe20000000000 */
[----:B------:R-:W-:Y:S01]  /*ed70*/  ULDC UR5, c[0x0][0x600] ;  /* 0x0001800000057ab9 */ /* 0x000fe20000000800 */
[----:B------:R-:W-:Y:S01]  /*ed80*/  UMOV UR9, 0x1 ;  /* 0x0000000100097882 */ /* 0x000fe20000000000 */
[----:B------:R-:W-:Y:S01]  /*ed90*/  USHF.L.U32 UR7, UR7, UR6, URZ ;  /* 0x0000000607077299 */ /* 0x000fe2000800063f */
[----:B------:R-:W-:Y:S01]  /*eda0*/  LOP3.LUT P0, RZ, R2, 0x1f, RZ, 0xc0, !PT ;  /* 0x0000001f02ff7812 */ /* 0x000fe2000780c0ff */
[----:B------:R-:W-:Y:S01]  /*edb0*/  UIADD3 UR4, UR5, -0x1, URZ ;  /* 0xffffffff05047890 */ /* 0x000fe2000fffe03f */
[----:B------:R-:W-:Y:S01]  /*edc0*/  BSSY B0, `(.L_x_420) ;  /* 0x00000c8000007945 */ /* 0x000fe20003800000 */
[----:B------:R-:W-:Y:S01]  /*edd0*/  USHF.R.S32.HI UR11, URZ, 0x1f, UR10 ;  /* 0x0000001f3f0b7899 */ /* 0x000fe2000801140a */
[----:B------:R-:W-:Y:S01]  /*ede0*/  PLOP3.LUT P0, PT, P0, P3, PT, 0x8a, 0x0 ;  /* 0x000000000000781c */ /* 0x000fe20000707172 */
[----:B------:R-:W-:Y:S01]  /*edf0*/  ULDC UR8, c[0x0][0xc] ;  /* 0x0000030000087ab9 */ /* 0x000fe20000000800 */
[----:B------:R-:W-:Y:S01]  /*ee00*/  USHF.L.U32 UR5, UR9, UR6, URZ ;  /* 0x0000000609057299 */ /* 0x000fe2000800063f */
[----:B------:R-:W-:Y:S01]  /*ee10*/  IMAD.MOV.U32 R9, RZ, RZ, 0x1 ;  /* 0x00000001ff097424 */ /* 0x000fe200078e00ff */
[----:B------:R-:W-:Y:S01]  /*ee20*/  ULEA.HI UR11, UR11, UR10, URZ, 0x7 ;  /* 0x0000000a0b0b7291 */ /* 0x000fe2000f8f383f */
[----:B------:R-:W-:Y:S01]  /*ee30*/  IMAD.MOV.U32 R8, RZ, RZ, 0x1 ;  /* 0x00000001ff087424 */ /* 0x000fe200078e00ff */
[----:B------:R-:W-:Y:S01]  /*ee40*/  ULDC UR9, c[0x0][0x10] ;  /* 0x0000040000097ab9 */ /* 0x000fe20000000800 */
[----:B------:R-:W-:Y:S01]  /*ee50*/  ULOP3.LUT UR6, URZ, UR7, URZ, 0x33, !UPT ;  /* 0x000000073f067292 */ /* 0x000fe2000f8e333f */
[----:B------:R-:W-:Y:S01]  /*ee60*/  IMAD.MOV.U32 R0, RZ, RZ, RZ ;  /* 0x000000ffff007224 */ /* 0x000fe200078e00ff */
[----:B------:R-:W-:Y:S01]  /*ee70*/  UIMAD.WIDE.U32 UR8, UR8, UR9, URZ ;  /* 0x00000009080872a5 */ /* 0x000fe2000f8e003f */
[----:B------:R-:W-:Y:S01]  /*ee80*/  ULDC UR7, c[0x0][0x14] ;  /* 0x0000050000077ab9 */ /* 0x000fe20000000800 */
[----:B------:R-:W-:-:S02]  /*ee90*/  USHF.R.S32.HI UR19, URZ, 0x7, UR11 ;  /* 0x000000073f137899 */ /* 0x000fc4000801140b */
[----:B------:R-:W-:Y:S02]  /*eea0*/  UIMAD.WIDE.U32 UR22, UR8, UR7, URZ ;  /* 0x00000007081672a5 */ /* 0x000fe4000f8e003f */
[----:B------:R-:W-:Y:S02]  /*eeb0*/  UIMAD UR13, UR9, UR7, URZ ;  /* 0x00000007090d72a4 */ /* 0x000fe4000f8e023f */
[----:B------:R-:W-:Y:S02]  /*eec0*/  ULOP3.LUT UR21, UR38, 0x2, URZ, 0xfc, !UPT ;  /* 0x0000000226157892 */ /* 0x000fe4000f8efc3f */
[----:B------:R-:W-:Y:S02]  /*eed0*/  UIADD3 UR13, UR23, UR13, URZ ;  /* 0x0000000d170d7290 */ /* 0x000fe4000fffe03f */
[----:B------:R-:W-:Y:S01]  /*eee0*/  UIADD3 UR26, UR19, 0x1, URZ ;  /* 0x00000001131a7890 */ /* 0x000fe2000fffe03f */
[----:B------:R-:W-:-:S11]  /*eef0*/  ULDC.64 UR24, c[0x0][0x198] ;  /* 0x0000660000187ab9 */ /* 0x000fd60000000a00 */
.L_x_432:
[----:B------:R-:W-:-:S03]  /*ef00*/  UMOV UR7, 0xffffffff ;  /* 0xffffffff00077882 */ /* 0x000fc60000000000 */
[----:B------:R-:W-:Y:S05]  /*ef10*/  BRA.DIV UR7, `(.L_x_421) ;  /* 0x0000000e07707947 */ /* 0x000fea000b800000 */
[----:B------:R-:W-:-:S13]  /*ef20*/  ELECT P6, URZ, PT ;  /* 0x00000000003f782f */ /* 0x000fda00038c0000 */
.L_x_441:
[----:B------:R-:W0:Y:S01]  /*ef30*/  LDC R2, c[0x0][0x28c] ;  /* 0x0000a300ff027b82 */ /* 0x000e220000000800 */
[----:B------:R-:W-:Y:S01]  /*ef40*/  BSSY B1, `(.L_x_422) ;  /* 0x0000038000017945 */ /* 0x000fe20003800000 */
[----:B0-----:R-:W-:-:S13]  /*ef50*/  ISETP.LT.OR P6, PT, R2, 0x1, !P6 ;  /* 0x000000010200780c */ /* 0x001fda00077c1670 */
[----:B------:R-:W-:Y:S05]  /*ef60*/  @P6 BRA `(.L_x_423) ;  /* 0x0000000000d46947 */ /* 0x000fea0003800000 */
[----:B------:R-:W-:Y:S02]  /*ef70*/  IMAD.SHL.U32 R7, R3, 0x200, RZ ;  /* 0x0000020003077824 */ /* 0x000fe400078e00ff */
[----:B------:R-:W-:Y:S02]  /*ef80*/  IMAD R6, R4, 0x60, RZ ;  /* 0x0000006004067824 */ /* 0x000fe400078e02ff */
[----:B------:R-:W-:Y:S02]  /*ef90*/  IMAD.MOV.U32 R12, RZ, RZ, RZ ;  /* 0x000000ffff0c7224 */ /* 0x000fe400078e00ff */
[----:B------:R-:W-:Y:S02]  /*efa0*/  IMAD.U32 R14, RZ, RZ, UR26 ;  /* 0x0000001aff0e7e24 */ /* 0x000fe4000f8e00ff */
[----:B------:R-:W-:Y:S02]  /*efb0*/  IMAD.MOV.U32 R2, RZ, RZ, R8 ;  /* 0x000000ffff027224 */ /* 0x000fe400078e0008 */
[----:B------:R-:W-:-:S07]  /*efc0*/  IMAD.MOV.U32 R3, RZ, RZ, R0 ;  /* 0x000000ffff037224 */ /* 0x000fce00078e0000 */
.L_x_427:
[----:B------:R-:W0:Y:S01]  /*efd0*/  S2R R5, SR_CgaCtaId ;  /* 0x0000000000057919 */ /* 0x000e220000008800 */
[----:B------:R-:W-:-:S04]  /*efe0*/  MOV R4, 0x400 ;  /* 0x0000040000047802 */ /* 0x000fc80000000f00 */
[----:B0-----:R-:W-:Y:S02]  /*eff0*/  LEA R10, R5, R4, 0x18 ;  /* 0x00000004050a7211 */ /* 0x001fe400078ec0ff */
[----:B------:R-:W-:Y:S01]  /*f000*/  SHF.L.U32 R4, R2, 0x1f, RZ ;  /* 0x0000001f02047819 */ /* 0x000fe200000006ff */
[----:B------:R-:W0:Y:S02]  /*f010*/  @!P3 LDC R5, c[0x0][0x500] ;  /* 0x00014000ff05bb82 */ /* 0x000e240000000800 */
[----:B------:R-:W-:-:S04]  /*f020*/  IMAD R13, R3, 0x8, R10 ;  /* 0x00000008030d7824 */ /* 0x000fc800078e020a */
[----:B------:R-:W1:Y:S02]  /*f030*/  SYNCS.PHASECHK.TRANS64.TRYWAIT P1, [R13+URZ+0x10], R4 ;  /* 0x000010040d0075a7 */ /* 0x000e64000802017f */
[----:B-1----:R-:W-:Y:S05]  /*f040*/  @!P1 BRA `(.L_x_424) ;  /* 0x0000000c00449947 */ /* 0x002fea0003800000 */
.L_x_442:
[----:B------:R-:W-:Y:S01]  /*f050*/  UPRMT UR7, UR21, 0x9910, URZ ;  /* 0x0000991015077896 */ /* 0x000fe2000800003f */
[----:B0-----:R0:W-:Y:S03]  /*f060*/  @!P3 SYNCS.ARRIVE.TRANS64 RZ, [R13+URZ], R5 ;  /* 0x000000050dffb9a7 */ /* 0x0011e6000800003f */
[----:B------:R-:W-:-:S06]  /*f070*/  UISETP.NE.AND UP0, UPT, UR7, 0x2, UPT ;  /* 0x000000020700788c */ /* 0x000fcc000bf05270 */
[----:B------:R-:W-:-:S13]  /*f080*/  PLOP3.LUT P1, PT, PT, PT, UP0, 0x80, 0x0 ;  /* 0x000000000000781c */ /* 0x000fda0003f2f008 */
[----:B0-----:R-:W-:Y:S05]  /*f090*/  @P1 BRA `(.L_x_425) ;  /* 0x0000000000041947 */ /* 0x001fea0003800000 */
[----:B------:R-:W-:Y:S01]  /*f0a0*/  BPT.TRAP 0x1 ;  /* 0x000000040000795c */ /* 0x000fe20000300000 */
.L_x_425:
[----:B------:R-:W-:Y:S05]  /*f0b0*/  @P0 BRA `(.L_x_426) ;  /* 0x0000000000040947 */ /* 0x000fea0003800000 */
[----:B------:R-:W-:Y:S01]  /*f0c0*/  BPT.TRAP 0x1 ;  /* 0x000000040000795c */ /* 0x000fe20000300000 */
.L_x_426:
[--C-:B-1----:R-:W-:Y:S01]  /*f0d0*/  IMAD R4, R3, 0x10000, R10.reuse ;  /* 0x0001000003047824 */ /* 0x102fe200078e020a */
[----:B------:R-:W-:Y:S01]  /*f0e0*/  R2UR UR9, R13 ;  /* 0x000000000d0972ca */ /* 0x000fe200000e0000 */
[----:B------:R-:W-:Y:S01]  /*f0f0*/  IMAD R10, R3, 0x3000, R10 ;  /* 0x00003000030a7824 */ /* 0x000fe200078e020a */
[----:B------:R-:W-:Y:S01]  /*f100*/  UIADD3 UR14, UP0, UR24, 0xf0, URZ ;  /* 0x000000f0180e7890 */ /* 0x000fe2000ff1e03f */
[----:B------:R-:W-:Y:S01]  /*f110*/  VIADD R14, R14, 0xffffffff ;  /* 0xffffffff0e0e7836 */ /* 0x000fe20000000000 */
[----:B------:R-:W-:Y:S01]  /*f120*/  R2UR UR7, R4 ;  /* 0x00000000040772ca */ /* 0x000fe200000e0000 */
[----:B------:R-:W-:Y:S01]  /*f130*/  UIADD3 UR28, UP1, UR24, 0x1f0, URZ ;  /* 0x000001f0181c7890 */ /* 0x000fe2000ff3e03f */
[----:B------:R-:W-:Y:S01]  /*f140*/  R2UR UR8, R10 ;  /* 0x000000000a0872ca */ /* 0x000fe200000e0000 */
[----:B------:R-:W-:Y:S01]  /*f150*/  UIADD3.X UR15, URZ, UR25, URZ, UP0, !UPT ;  /* 0x000000193f0f7290 */ /* 0x000fe200087fe43f */
[----:B------:R-:W-:Y:S01]  /*f160*/  R2UR UR11, R7 ;  /* 0x00000000070b72ca */ /* 0x000fe200000e0000 */
[----:B------:R-:W-:Y:S01]  /*f170*/  VIADD R3, R3, 0x1 ;  /* 0x0000000103037836 */ /* 0x000fe20000000000 */
[----:B------:R-:W-:Y:S01]  /*f180*/  R2UR UR10, R12 ;  /* 0x000000000c0a72ca */ /* 0x000fe200000e0000 */
[----:B------:R-:W-:Y:S01]  /*f190*/  UIADD3.X UR29, URZ, UR25, URZ, UP1, !UPT ;  /* 0x000000193f1d7290 */ /* 0x000fe20008ffe43f */
[----:B------:R-:W-:Y:S01]  /*f1a0*/  R2UR UR12, R11 ;  /* 0x000000000b0c72ca */ /* 0x000fe200000e0000 */
[----:B------:R-:W-:Y:S01]  /*f1b0*/  UMOV UR16, 0x0 ;  /* 0x0000000000107882 */ /* 0x000fe20000000000 */
[----:B------:R-:W-:Y:S01]  /*f1c0*/  R2UR UR20, R6 ;  /* 0x00000000061472ca */ /* 0x000fe200000e0000 */
[----:B------:R-:W-:Y:S01]  /*f1d0*/  UMOV UR17, 0x10000000 ;  /* 0x1000000000117882 */ /* 0x000fe20000000000 */
[----:B------:R-:W-:Y:S01]  /*f1e0*/  ISETP.GT.AND P2, PT, R14, 0x1, PT ;  /* 0x000000010e00780c */ /* 0x000fe20003f44270 */
[----:B------:R-:W-:Y:S01]  /*f1f0*/  UIADD3 UR7, UR7, 0x100, URZ ;  /* 0x0000010007077890 */ /* 0x000fe2000fffe03f */
[----:B------:R-:W-:Y:S01]  /*f200*/  ISETP.NE.AND P1, PT, R3, 0x2, PT ;  /* 0x000000020300780c */ /* 0x000fe20003f25270 */
[----:B------:R-:W-:Y:S01]  /*f210*/  UIADD3 UR18, UR8, 0x20100, URZ ;  /* 0x0002010008127890 */ /* 0x000fe2000fffe03f */
[----:B------:R-:W-:-:S02]  /*f220*/  VIADD R12, R12, 0x80 ;  /* 0x000000800c0c7836 */ /* 0x000fc40000000000 */
[----:B------:R-:W-:Y:S02]  /*f230*/  SEL R5, RZ, 0x1, P1 ;  /* 0x00000001ff057807 */ /* 0x000fe40000800000 */
[----:B------:R-:W-:Y:S01]  /*f240*/  UMOV UR8, UR7 ;  /* 0x0000000700087c82 */ /* 0x000fe20008000000 */
[----:B------:R-:W-:Y:S01]  /*f250*/  SEL R3, R3, RZ, P1 ;  /* 0x000000ff03037207 */ /* 0x000fe20000800000 */
[----:B------:R0:W-:Y:S01]  /*f260*/  UTMALDG.3D [UR8], [UR14], desc[UR16] ;  /* 0x000010080e0075b4 */ /* 0x0001e20008011000 */
[----:B------:R-:W-:Y:S01]  /*f270*/  LOP3.LUT R2, R2, R5, RZ, 0x3c, !PT ;  /* 0x0000000502027212 */ /* 0x000fe200078e3cff */
[----:B0-----:R-:W-:Y:S01]  /*f280*/  UMOV UR8, UR18 ;  /* 0x0000001200087c82 */ /* 0x001fe20008000000 */
[----:B------:R-:W-:Y:S02]  /*f290*/  UMOV UR11, UR20 ;  /* 0x00000014000b7c82 */ /* 0x000fe40008000000 */
[----:B------:R0:W-:Y:S02]  /*f2a0*/  UTMALDG.3D [UR8], [UR28], desc[UR16] ;  /* 0x000010081c0075b4 */ /* 0x0001e40008011000 */
[----:B0-----:R-:W-:Y:S05]  /*f2b0*/  @P2 BRA `(.L_x_427) ;  /* 0xfffffffc00442947 */ /* 0x001fea000383ffff */
.L_x_423:
[----:B------:R-:W-:Y:S05]  /*f2c0*/  BSYNC B1 ;  /* 0x0000000000017941 */ /* 0x000fea0003800000 */
.L_x_422:
[----:B------:R-:W-:Y:S01]  /*f2d0*/  LOP3.LUT P4, RZ, R9, 0xff, RZ, 0xc0, !PT ;  /* 0x000000ff09ff7812 */ /* 0x000fe2000788c0ff */
[----:B------:R-:W-:Y:S01]  /*f2e0*/  VIADD R0, R0, UR19 ;  /* 0x0000001300007c36 */ /* 0x000fe20008000000 */
[----:B------:R-:W-:Y:S01]  /*f2f0*/  ULDC.64 UR8, c[0x0][0x650] ;  /* 0x0001940000087ab9 */ /* 0x000fe20000000a00 */
[----:B------:R-:W-:Y:S01]  /*f300*/  IMAD.U32 R5, RZ, RZ, UR19 ;  /* 0x00000013ff057e24 */ /* 0x000fe2000f8e00ff */
[----:B------:R-:W-:Y:S01]  /*f310*/  BSSY B1, `(.L_x_428) ;  /* 0x0000070000017945 */ /* 0x000fe20003800000 */
[----:B------:R-:W-:Y:S01]  /*f320*/  IMAD.MOV.U32 R11, RZ, RZ, -0x1 ;  /* 0xffffffffff0b7424 */ /* 0x000fe200078e00ff */
[----:B------:R-:W-:Y:S02]  /*f330*/  ISETP.GT.U32.AND P1, PT, R0, 0x1, PT ;  /* 0x000000010000780c */ /* 0x000fe40003f24070 */
[----:B------:R-:W-:Y:S02]  /*f340*/  SHF.R.U32.HI R2, RZ, 0x1, R0 ;  /* 0x00000001ff027819 */ /* 0x000fe40000011600 */
[----:B------:R-:W-:-:S02]  /*f350*/  ISETP.LT.U32.AND P1, PT, R5, 0x2, P1 ;  /* 0x000000020500780c */ /* 0x000fc40000f21070 */
[----:B------:R-:W-:Y:S01]  /*f360*/  LOP3.LUT R2, R2, 0x1, RZ, 0xc0, !PT ;  /* 0x0000000102027812 */ /* 0x000fe200078ec0ff */
[----:B------:R-:W0:Y:S01]  /*f370*/  @P4 S2R R4, SR_CgaCtaId ;  /* 0x0000000000044919 */ /* 0x000e220000008800 */
[----:B------:R-:W-:Y:S02]  /*f380*/  @P4 MOV R3, 0x400 ;  /* 0x0000040000034802 */ /* 0x000fe40000000f00 */
[----:B------:R-:W-:Y:S01]  /*f390*/  ISETP.NE.U32.AND P2, PT, R2, 0x1, PT ;  /* 0x000000010200780c */ /* 0x000fe20003f45070 */
[----:B------:R-:W-:Y:S01]  /*f3a0*/  IMAD.U32 R2, RZ, RZ, UR19 ;  /* 0x00000013ff027e24 */ /* 0x000fe2000f8e00ff */
[----:B------:R-:W-:Y:S02]  /*f3b0*/  LOP3.LUT R0, R0, 0x1, RZ, 0xc0, !PT ;  /* 0x0000000100007812 */ /* 0x000fe400078ec0ff */
[----:B------:R-:W-:Y:S02]  /*f3c0*/  PRMT R9, RZ, 0x7610, R9 ;  /* 0x00007610ff097816 */ /* 0x000fe40000000009 */
[----:B------:R-:W-:-:S04]  /*f3d0*/  ISETP.GT.U32.AND P2, PT, R2, 0x1, !P2 ;  /* 0x000000010200780c */ /* 0x000fc80005744070 */
[----:B------:R-:W-:Y:S02]  /*f3e0*/  SEL R2, RZ, 0x1, !P2 ;  /* 0x00000001ff027807 */ /* 0x000fe40005000000 */
[----:B0-----:R-:W-:Y:S01]  /*f3f0*/  @P4 LEA R3, R4, R3, 0x18 ;  /* 0x0000000304034211 */ /* 0x001fe200078ec0ff */
[----:B------:R-:W-:-:S03]  /*f400*/  IMAD.MOV.U32 R4, RZ, RZ, -0x1 ;  /* 0xffffffffff047424 */ /* 0x000fc600078e00ff */
[----:B------:R0:W-:Y:S01]  /*f410*/  @P4 SYNCS.ARRIVE.TRANS64.A1T0 RZ, [R3+URZ+0x38], RZ ;  /* 0x000038ff03ff49a7 */ /* 0x0001e2000810003f */
[----:B------:R-:W-:-:S04]  /*f420*/  IADD3 R16, P4, R16, UR22, RZ ;  /* 0x0000001610107c10 */ /* 0x000fc8000ff9e0ff */
[----:B------:R-:W-:Y:S02]  /*f430*/  IADD3.X R17, R17, UR13, RZ, P4, !PT ;  /* 0x0000000d11117c10 */ /* 0x000fe4000a7fe4ff */
[----:B------:R-:W-:Y:S02]  /*f440*/  ISETP.GE.U32.AND P4, PT, R16, UR8, PT ;  /* 0x0000000810007c0c */ /* 0x000fe4000bf86070 */
[----:B0-----:R-:W-:Y:S02]  /*f450*/  SEL R3, RZ, 0x1, !P1 ;  /* 0x00000001ff037807 */ /* 0x001fe40004800000 */
[----:B------:R-:W-:Y:S02]  /*f460*/  ISETP.GE.U32.AND.EX P1, PT, R17, UR9, PT, P4 ;  /* 0x0000000911007c0c */ /* 0x000fe4000bf26140 */
[----:B------:R-:W-:Y:S01]  /*f470*/  LOP3.LUT R8, R2, R8, R3, 0x96, !PT ;  /* 0x0000000802087212 */ /* 0x000fe200078e9603 */
[----:B------:R-:W-:Y:S01]  /*f480*/  IMAD.MOV.U32 R3, RZ, RZ, -0x1 ;  /* 0xffffffffff037424 */ /* 0x000fe200078e00ff */
[----:B------:R-:W-:-:S09]  /*f490*/  PRMT R2, RZ, 0x7610, R2 ;  /* 0x00007610ff027816 */ /* 0x000fd20000000002 */
[----:B------:R-:W-:Y:S05]  /*f4a0*/  @P1 BRA `(.L_x_429) ;  /* 0x0000000400581947 */ /* 0x000fea0003800000 */
[----:B------:R-:W-:Y:S01]  /*f4b0*/  ULDC.64 UR8, c[0x0][0x628] ;  /* 0x00018a0000087ab9 */ /* 0x000fe20000000a00 */
[----:B------:R-:W0:Y:S01]  /*f4c0*/  S2R R12, SR_CTAID.X ;  /* 0x00000000000c7919 */ /* 0x000e220000002500 */
[----:B------:R-:W-:Y:S01]  /*f4d0*/  ISETP.NE.U32.AND P1, PT, RZ, UR8, PT ;  /* 0x00000008ff007c0c */ /* 0x000fe2000bf25070 */
[----:B------:R-:W-:Y:S01]  /*f4e0*/  ULDC UR10, c[0x0][0x630] ;  /* 0x00018c00000a7ab9 */ /* 0x000fe20000000800 */
[----:B------:R-:W-:Y:S01]  /*f4f0*/  IMAD.MOV.U32 R2, RZ, RZ, R16 ;  /* 0x000000ffff027224 */ /* 0x000fe200078e0010 */
[----:B------:R-:W1:Y:S01]  /*f500*/  S2R R10, SR_CTAID.Y ;  /* 0x00000000000a7919 */ /* 0x000e620000002600 */
[----:B------:R-:W-:Y:S01]  /*f510*/  ISETP.NE.AND.EX P1, PT, RZ, UR9, PT, P1 ;  /* 0x00000009ff007c0c */ /* 0x000fe2000bf25310 */
[----:B------:R-:W-:-:S12]  /*f520*/  IMAD.MOV.U32 R3, RZ, RZ, R17 ;  /* 0x000000ffff037224 */ /* 0x000fd800078e0011 */
[----:B------:R-:W-:Y:S05]  /*f530*/  @!P1 BRA `(.L_x_430) ;  /* 0x0000000000289947 */ /* 0x000fea0003800000 */
[----:B------:R-:W-:Y:S02]  /*f540*/  ULDC UR7, c[0x0][0x634] ;  /* 0x00018d0000077ab9 */ /* 0x000fe40000000800 */
[----:B------:R-:W-:-:S05]  /*f550*/  IADD3 R7, P1, R16, UR7, RZ ;  /* 0x0000000710077c10 */ /* 0x000fca000ff3e0ff */
[----:B------:R-:W-:-:S04]  /*f560*/  IMAD.X R11, RZ, RZ, R17, P1 ;  /* 0x000000ffff0b7224 */ /* 0x000fc800008e0611 */
[----:B------:R-:W-:-:S04]  /*f570*/  IMAD.WIDE.U32 R4, R11, UR8, RZ ;  /* 0x000000080b047c25 */ /* 0x000fc8000f8e00ff */
[----:B------:R-:W-:-:S04]  /*f580*/  IMAD.WIDE.U32 R4, P1, R7, UR9, R4 ;  /* 0x0000000907047c25 */ /* 0x000fc8000f820004 */
[----:B------:R-:W-:-:S04]  /*f590*/  IMAD.WIDE.U32 R6, R7, UR8, RZ ;  /* 0x0000000807067c25 */ /* 0x000fc8000f8e00ff */
[----:B------:R-:W-:Y:S01]  /*f5a0*/  IMAD.X R3, RZ, RZ, RZ, P1 ;  /* 0x000000ffff037224 */ /* 0x000fe200008e06ff */
[----:B------:R-:W-:Y:S01]  /*f5b0*/  IADD3 RZ, P1, R7, R4, RZ ;  /* 0x0000000407ff7210 */ /* 0x000fe20007f3e0ff */
[----:B------:R-:W-:-:S04]  /*f5c0*/  IMAD.MOV.U32 R2, RZ, RZ, R5 ;  /* 0x000000ffff027224 */ /* 0x000fc800078e0005 */
[----:B------:R-:W-:-:S08]  /*f5d0*/  IMAD.WIDE.U32.X R2, R11, UR9, R2, P1 ;  /* 0x000000090b027c25 */ /* 0x000fd000088e0402 */
.L_x_430:
[--C-:B------:R-:W-:Y:S01]  /*f5e0*/  SHF.R.U64 R11, R2, UR10, R3.reuse ;  /* 0x0000000a020b7c19 */ /* 0x100fe20008001203 */
[----:B------:R-:W-:Y:S01]  /*f5f0*/  ULDC.64 UR8, c[0x0][0x620] ;  /* 0x0001880000087ab9 */ /* 0x000fe20000000a00 */
[----:B------:R-:W-:Y:S01]  /*f600*/  SHF.R.U32.HI R2, RZ, UR10, R3 ;  /* 0x0000000aff027c19 */ /* 0x000fe20008011603 */
[----:B------:R-:W-:Y:S01]  /*f610*/  ULDC UR7, c[0x0][0x150] ;  /* 0x0000540000077ab9 */ /* 0x000fe20000000800 */
[----:B------:R-:W-:Y:S01]  /*f620*/  IADD3 R5, P1, RZ, -R11, RZ ;  /* 0x8000000bff057210 */ /* 0x000fe20007f3e0ff */
[----:B------:R-:W2:Y:S01]  /*f630*/  LDC R7, c[0x0][0x144] ;  /* 0x00005100ff077b82 */ /* 0x000ea20000000800 */
[----:B------:R-:W-:Y:S01]  /*f640*/  ULDC.64 UR10, c[0x0][0x640] ;  /* 0x00019000000a7ab9 */ /* 0x000fe20000000a00 */
[----:B------:R-:W-:Y:S02]  /*f650*/  UISETP.NE.AND UP0, UPT, UR39, URZ, UPT ;  /* 0x0000003f2700728c */ /* 0x000fe4000bf05270 */
[----:B------:R-:W-:Y:S01]  /*f660*/  IMAD.X R2, RZ, RZ, ~R2, P1 ;  /* 0x000000ffff027224 */ /* 0x000fe200008e0e02 */
[----:B------:R-:W-:-:S03]  /*f670*/  ISETP.NE.U32.AND P1, PT, RZ, UR10, PT ;  /* 0x0000000aff007c0c */ /* 0x000fc6000bf25070 */
[----:B------:R-:W-:Y:S01]  /*f680*/  IMAD R4, R2, UR8, RZ ;  /* 0x0000000802047c24 */ /* 0x000fe2000f8e02ff */
[----:B------:R-:W3:Y:S01]  /*f690*/  LDC R15, c[0x0][0x148] ;  /* 0x00005200ff0f7b82 */ /* 0x000ee20000000800 */
[C---:B------:R-:W-:Y:S01]  /*f6a0*/  IMAD.WIDE.U32 R2, R5.reuse, UR8, R16 ;  /* 0x0000000805027c25 */ /* 0x040fe2000f8e0010 */
[----:B------:R-:W-:Y:S01]  /*f6b0*/  ULDC UR8, c[0x0][0x154] ;  /* 0x0000550000087ab9 */ /* 0x000fe20000000800 */
[----:B------:R-:W-:Y:S02]  /*f6c0*/  ISETP.NE.AND.EX P1, PT, RZ, UR11, PT, P1 ;  /* 0x0000000bff007c0c */ /* 0x000fe4000bf25310 */
[----:B------:R-:W-:Y:S01]  /*f6d0*/  IMAD R5, R5, UR9, R4 ;  /* 0x0000000905057c24 */ /* 0x000fe2000f8e0204 */
[----:B0-----:R-:W-:Y:S01]  /*f6e0*/  I2FP.F32.U32 R4, R12 ;  /* 0x0000000c00047245 */ /* 0x001fe20000201000 */
[----:B------:R-:W-:Y:S01]  /*f6f0*/  ULDC UR9, c[0x0][0x608] ;  /* 0x0001820000097ab9 */ /* 0x000fe20000000800 */
[----:B------:R-:W-:Y:S01]  /*f700*/  PLOP3.LUT P2, PT, PT, PT, UP0, 0x80, 0x0 ;  /* 0x000000000000781c */ /* 0x000fe20003f4f008 */
[----:B------:R-:W-:-:S02]  /*f710*/  IMAD.IADD R3, R3, 0x1, R5 ;  /* 0x0000000103037824 */ /* 0x000fc400078e0205 */
[----:B------:R-:W-:Y:S01]  /*f720*/  FMUL R4, R4, UR7 ;  /* 0x0000000704047c20 */ /* 0x000fe20008400000 */
[----:B------:R-:W-:Y:S02]  /*f730*/  ULDC UR7, c[0x0][0x618] ;  /* 0x0001860000077ab9 */ /* 0x000fe40000000800 */
[--C-:B------:R-:W-:Y:S02]  /*f740*/  SHF.R.U64 R13, R2, UR7, R3.reuse ;  /* 0x00000007020d7c19 */ /* 0x100fe40008001203 */
[----:B-1----:R-:W-:Y:S01]  /*f750*/  I2FP.F32.U32 R2, R10 ;  /* 0x0000000a00027245 */ /* 0x002fe20000201000 */
[----:B------:R-:W0:Y:S04]  /*f760*/  F2I.U32.TRUNC.NTZ R4, R4 ;  /* 0x0000000400047305 */ /* 0x000e28000020f000 */
[----:B------:R-:W-:Y:S01]  /*f770*/  FMUL R5, R2, UR8 ;  /* 0x0000000802057c20 */ /* 0x000fe20008400000 */
[----:B------:R-:W-:Y:S01]  /*f780*/  SHF.R.U32.HI R2, RZ, UR7, R3 ;  /* 0x00000007ff027c19 */ /* 0x000fe20008011603 */
[----:B------:R-:W-:-:S02]  /*f790*/  ULDC UR7, c[0x0][0x658] ;  /* 0x0001960000077ab9 */ /* 0x000fc40000000800 */
[----:B------:R1:W4:Y:S01]  /*f7a0*/  F2I.U32.TRUNC.NTZ R20, R5 ;  /* 0x0000000500147305 */ /* 0x000322000020f000 */
[--C-:B------:R-:W-:Y:S02]  /*f7b0*/  SHF.R.U64 R18, R13, UR9, R2.reuse ;  /* 0x000000090d127c19 */ /* 0x100fe40008001202 */
[----:B------:R-:W-:-:S04]  /*f7c0*/  SHF.R.U32.HI R3, RZ, UR9, R2 ;  /* 0x00000009ff037c19 */ /* 0x000fc80008011602 */
[--C-:B------:R-:W-:Y:S01]  /*f7d0*/  SHF.R.U64 R14, R18, UR7, R3.reuse ;  /* 0x00000007120e7c19 */ /* 0x100fe20008001203 */
[----:B0-----:R-:W-:Y:S01]  /*f7e0*/  IMAD.MOV R4, RZ, RZ, -R4 ;  /* 0x000000ffff047224 */ /* 0x001fe200078e0a04 */
[----:B------:R-:W-:-:S03]  /*f7f0*/  SHF.R.U32.HI R3, RZ, UR7, R3 ;  /* 0x00000007ff037c19 */ /* 0x000fc60008011603 */
[----:B--2---:R-:W-:Y:S02]  /*f800*/  IMAD R12, R7, R4, R12 ;  /* 0x00000004070c7224 */ /* 0x004fe400078e020c */
[----:B------:R-:W-:Y:S01]  /*f810*/  IMAD.MOV.U32 R2, RZ, RZ, R14 ;  /* 0x000000ffff027224 */ /* 0x000fe200078e000e */
[----:B-1--4-:R-:W-:Y:S06]  /*f820*/  @!P1 BRA `(.L_x_431) ;  /* 0x0000000000289947 */ /* 0x012fec0003800000 */
        /* <DEDUP_REMOVED lines=10> */
.L_x_431:
[----:B------:R-:W-:Y:S01]  /*f8d0*/  ULDC UR7, c[0x0][0x648] ;  /* 0x0001920000077ab9 */ /* 0x000fe20000000800 */
[----:B------:R-:W-:Y:S01]  /*f8e0*/  IMAD.MOV R20, RZ, RZ, -R20 ;  /* 0x000000ffff147224 */ /* 0x000fe200078e0a14 */
[----:B------:R-:W-:Y:S01]  /*f8f0*/  SHF.R.U64 R3, R2, UR7, R3 ;  /* 0x0000000702037c19 */ /* 0x000fe20008001203 */
[----:B------:R-:W-:Y:S01]  /*f900*/  ULDC UR7, c[0x0][0x638] ;  /* 0x00018e0000077ab9 */ /* 0x000fe20000000800 */
[----:B------:R-:W-:Y:S01]  /*f910*/  LOP3.LUT R2, R18, UR6, RZ, 0xc0, !PT ;  /* 0x0000000612027c12 */ /* 0x000fe2000f8ec0ff */
[----:B------:R-:W-:Y:S01]  /*f920*/  UISETP.NE.AND UP0, UPT, UR39, URZ, UPT ;  /* 0x0000003f2700728c */ /* 0x000fe2000bf05270 */
[----:B------:R-:W-:Y:S01]  /*f930*/  LOP3.LUT R13, R13, UR4, RZ, 0xc0, !PT ;  /* 0x000000040d0d7c12 */ /* 0x000fe2000f8ec0ff */
[----:B------:R-:W-:Y:S01]  /*f940*/  IMAD.MOV R5, RZ, RZ, -R3 ;  /* 0x000000ffff057224 */ /* 0x000fe200078e0a03 */
[----:B------:R-:W-:Y:S01]  /*f950*/  ULDC UR8, c[0x0][0x610] ;  /* 0x0001840000087ab9 */ /* 0x000fe20000000800 */
[----:B---3--:R-:W-:Y:S02]  /*f960*/  @P2 IMAD R12, R15, R20, R10 ;  /* 0x000000140f0c2224 */ /* 0x008fe400078e020a */
[----:B------:R-:W-:Y:S01]  /*f970*/  IMAD R3, R3, UR5, R2 ;  /* 0x0000000503037c24 */ /* 0x000fe2000f8e0202 */
[----:B------:R-:W-:Y:S01]  /*f980*/  PLOP3.LUT P1, PT, PT, PT, UP0, 0x40, 0x0 ;  /* 0x000000000000781c */ /* 0x000fe20003f2e808 */
[----:B------:R-:W-:Y:S01]  /*f990*/  IMAD R14, R5, UR7, R14 ;  /* 0x00000007050e7c24 */ /* 0x000fe2000f8e020e */
[----:B------:R-:W-:Y:S01]  /*f9a0*/  ULDC UR7, c[0x0][0x600] ;  /* 0x0001800000077ab9 */ /* 0x000fe20000000800 */
[----:B------:R-:W-:Y:S01]  /*f9b0*/  IMAD R3, R3, UR8, R12 ;  /* 0x0000000803037c24 */ /* 0x000fe2000f8e020c */
[----:B------:R-:W-:Y:S01]  /*f9c0*/  PLOP3.LUT P2, PT, PT, PT, UP0, 0x40, 0x0 ;  /* 0x000000000000781c */ /* 0x000fe20003f4e808 */
[----:B------:R-:W-:-:S02]  /*f9d0*/  IMAD R14, R14, UR7, R13 ;  /* 0x000000070e0e7c24 */ /* 0x000fc4000f8e020d */
[----:B------:R-:W-:-:S03]  /*f9e0*/  IMAD.MOV.U32 R2, RZ, RZ, 0x1 ;  /* 0x00000001ff027424 */ /* 0x000fc600078e00ff */
[----:B------:R-:W-:Y:S02]  /*f9f0*/  SEL R4, R14, R3, P1 ;  /* 0x000000030e047207 */ /* 0x000fe40000800000 */
[----:B------:R-:W-:-:S07]  /*fa00*/  SEL R3, R3, R14, P2 ;  /* 0x0000000e03037207 */ /* 0x000fce0001000000 */
.L_x_429:
[----:B------:R-:W-:Y:S05]  /*fa10*/  BSYNC B1 ;  /* 0x0000000000017941 */ /* 0x000fea0003800000 */
.L_x_428:
[----:B------:R-:W-:-:S13]  /*fa20*/  LOP3.LUT P1, RZ, R2, 0xff, RZ, 0xc0, !PT ;  /* 0x000000ff02ff7812 */ /* 0x000fda000782c0ff */
[----:B------:R-:W-:Y:S05]  /*fa30*/  @P1 BRA `(.L_x_432) ;  /* 0xfffffff400301947 */ /* 0x000fea000383ffff */
[----:B------:R-:W-:Y:S05]  /*fa40*/  BSYNC B0 ;  /* 0x0000000000007941 */ /* 0x000fea0003800000 */
.L_x_420:
[----:B------:R-:W-:-:S03]  /*fa50*/  UMOV UR7, 0xffffffff ;  /* 0xffffffff00077882 */ /* 0x000fc60000000000 */
[----:B------:R-:W-:Y:S05]  /*fa60*/  BRA.DIV UR7, `(.L_x_433) ;  /* 0x0000000207d07947 */ /* 0x000fea000b800000 */
[----:B------:R-:W-:-:S13]  /*fa70*/  ELECT P6, URZ, PT ;  /* 0x00000000003f782f */ /* 0x000fda00038c0000 */
.L_x_445:
[----:B------:R-:W-:Y:S04]  /*fa80*/  BSSY B0, `(.L_x_434) ;  /* 0x000001a000007945 */ /* 0x000fe80003800000 */
[----:B------:R-:W-:Y:S05]  /*fa90*/  @!P6 BRA `(.L_x_435) ;  /* 0x000000000060e947 */ /* 0x000fea0003800000 */
[----:B------:R-:W-:-:S04]  /*faa0*/  ULOP3.LUT UR7, UR38, 0x2, URZ, 0xfc, !UPT ;  /* 0x0000000226077892 */ /* 0x000fc8000f8efc3f */
[----:B------:R-:W-:-:S06]  /*fab0*/  UISETP.NE.AND UP0, UPT, UR7, 0x3, UPT ;  /* 0x000000030700788c */ /* 0x000fcc000bf05270 */
[----:B------:R-:W-:-:S13]  /*fac0*/  PLOP3.LUT P0, PT, PT, PT, UP0, 0x80, 0x0 ;  /* 0x000000000000781c */ /* 0x000fda0003f0f008 */
[----:B------:R-:W-:Y:S05]  /*fad0*/  @!P0 BRA `(.L_x_436) ;  /* 0x0000000000048947 */ /* 0x000fea0003800000 */
[----:B------:R-:W-:Y:S01]  /*fae0*/  BPT.TRAP 0x1 ;  /* 0x000000040000795c */ /* 0x000fe20000300000 */
.L_x_436:
[----:B------:R-:W0:Y:S01]  /*faf0*/  S2R R3, SR_CgaCtaId ;  /* 0x0000000000037919 */ /* 0x000e220000008800 */
[----:B------:R-:W-:-:S04]  /*fb00*/  MOV R2, 0x400 ;  /* 0x0000040000027802 */ /* 0x000fc80000000f00 */
[----:B0-----:R-:W-:Y:S02]  /*fb10*/  LEA R3, R3, R2, 0x18 ;  /* 0x0000000203037211 */ /* 0x001fe400078ec0ff */
[----:B------:R-:W-:-:S03]  /*fb20*/  SHF.L.U32 R2, R8, 0x1f, RZ ;  /* 0x0000001f08027819 */ /* 0x000fc600000006ff */
[----:B------:R-:W-:-:S04]  /*fb30*/  VIADD R3, R3, 0x10 ;  /* 0x0000001003037836 */ /* 0x000fc80000000000 */
[C---:B------:R-:W-:Y:S02]  /*fb40*/  IMAD R7, R0.reuse, 0x8, R3 ;  /* 0x0000000800077824 */ /* 0x040fe400078e0203 */
[----:B------:R-:W-:Y:S02]  /*fb50*/  VIADD R0, R0, 0x1 ;  /* 0x0000000100007836 */ /* 0x000fe40000000000 */
[----:B------:R-:W0:Y:S03]  /*fb60*/  SYNCS.PHASECHK.TRANS64.TRYWAIT P0, [R7+URZ], R2 ;  /* 0x00000002070075a7 */ /* 0x000e26000800017f */
[----:B------:R-:W-:-:S04]  /*fb70*/  ISETP.NE.AND P1, PT, R0, 0x2, PT ;  /* 0x000000020000780c */ /* 0x000fc80003f25270 */
[----:B------:R-:W-:Y:S02]  /*fb80*/  SEL R5, RZ, 0x1, P1 ;  /* 0x00000001ff057807 */ /* 0x000fe40000800000 */
[----:B------:R-:W-:Y:S02]  /*fb90*/  SEL R0, R0, RZ, P1 ;  /* 0x000000ff00007207 */ /* 0x000fe40000800000 */
[----:B------:R-:W-:Y:S01]  /*fba0*/  LOP3.LUT R5, R8, R5, RZ, 0x3c, !PT ;  /* 0x0000000508057212 */ /* 0x000fe200078e3cff */
[----:B0-----:R-:W-:Y:S06]  /*fbb0*/  @!P0 BRA `(.L_x_437) ;  /* 0x00000000009c8947 */ /* 0x001fec0003800000 */
.L_x_446:
[----:B------:R-:W-:Y:S01]  /*fbc0*/  IMAD R3, R0, 0x8, R3 ;  /* 0x0000000800037824 */ /* 0x000fe200078e0203 */
[----:B------:R-:W-:-:S07]  /*fbd0*/  SHF.L.U32 R0, R5, 0x1f, RZ ;  /* 0x0000001f05007819 */ /* 0x000fce00000006ff */
.L_x_438:
[----:B-1----:R1:W2:Y:S02]  /*fbe0*/  SYNCS.PHASECHK.TRANS64.TRYWAIT P0, [R3+URZ], R0 ;  /* 0x00000000030075a7 */ /* 0x0022a4000800017f */
[----:B--2---:R-:W-:Y:S05]  /*fbf0*/  @!P0 NANOSLEEP.SYNCS 0x989680 ;  /* 0x009896800000895d */ /* 0x004fea0003900000 */
[----:B------:R-:W2:Y:S02]  /*fc00*/  @!P0 SYNCS.PHASECHK.TRANS64 P0, [R3+URZ], R0 ;  /* 0x00000000030085a7 */ /* 0x000ea4000800007f */
[----:B--2---:R-:W-:Y:S05]  /*fc10*/  @!P0 BRA `(.L_x_438) ;  /* 0xfffffffc00f08947 */ /* 0x004fea000383ffff */
.L_x_435:
[----:B------:R-:W-:Y:S05]  /*fc20*/  BSYNC B0 ;  /* 0x0000000000007941 */ /* 0x000fea0003800000 */
.L_x_434:
[----:B------:R-:W-:Y:S05]  /*fc30*/  EXIT ;  /* 0x000000000000794d */ /* 0x000fea0003800000 */
.L_x_17:
[----:B--2---:R2:W3:Y:S02]  /*fc40*/  SYNCS.PHASECHK.TRANS64.TRYWAIT P1, [R3+URZ], R0 ;  /* 0x00000000030075a7 */ /* 0x0044e4000802017f */
[----:B---3--:R-:W-:Y:S05]  /*fc50*/  @!P1 NANOSLEEP.SYNCS 0x989680 ;  /* 0x009896800000995d */ /* 0x008fea0003900000 */
[----:B------:R-:W3:Y:S02]  /*fc60*/  @!P1 SYNCS.PHASECHK.TRANS64 P1, [R3+URZ], R0 ;  /* 0x00000000030095a7 */ /* 0x000ee4000802007f */
[----:B---3--:R-:W-:Y:S05]  /*fc70*/  @!P1 BRA `(.L_x_17) ;  /* 0xfffffffc00f09947 */ /* 0x008fea000383ffff */
[----:B------:R-:W-:Y:S05]  /*fc80*/  BRA `(.L_x_16) ;  /* 0xffffff1400dc7947 */ /* 0x000fea000383ffff */
.L_x_22:
[----:B--2---:R2:W3:Y:S02]  /*fc90*/  SYNCS.PHASECHK.TRANS64.TRYWAIT P1, [R3+URZ], R0 ;  /* 0x00000000030075a7 */ /* 0x0044e4000802017f */
[----:B---3--:R-:W-:Y:S05]  /*fca0*/  @!P1 NANOSLEEP.SYNCS 0x989680 ;  /* 0x009896800000995d */ /* 0x008fea0003900000 */
[----:B------:R-:W3:Y:S02]  /*fcb0*/  @!P1 SYNCS.PHASECHK.TRANS64 P1, [R3+URZ], R0 ;  /* 0x00000000030095a7 */ /* 0x000ee4000802007f */
[----:B---3--:R-:W-:Y:S05]  /*fcc0*/  @!P1 BRA `(.L_x_22) ;  /* 0xfffffffc00f09947 */ /* 0x008fea000383ffff */
[----:B------:R-:W-:Y:S05]  /*fcd0*/  BRA `(.L_x_21) ;  /* 0xffffff1c00c07947 */ /* 0x000fea000383ffff */
.L_x_421:
[----:B------:R-:W-:Y:S01]  /*fce0*/  BSSY B1, `(.L_x_439) ;  /* 0x0000006000017945 */ /* 0x000fe20003800000 */
[----:B------:R-:W-:-:S07]  /*fcf0*/  IMAD.MOV.U32 R15, RZ, RZ, -0x1 ;  /* 0xffffffffff0f7424 */ /* 0x000fce00078e00ff */
[----:B------:R-:W-:Y:S05]  /*fd00*/  WARPSYNC.COLLECTIVE R15, `(.L_x_440) ;  /* 0x000000000f0c7348 */ /* 0x000fea0003c00000 */
[----:B------:R-:W-:Y:S02]  /*fd10*/  ELECT P6, UR62, PT ;  /* 0x00000000003e782f */ /* 0x000fe400038c0000 */
[----:B------:R-:W-:Y:S01]  /*fd20*/  MOV R14, UR62 ;  /* 0x0000003e000e7c02 */ /* 0x000fe20008000f00 */
[----:B------:R-:W-:Y:S10]  /*fd30*/  ENDCOLLECTIVE ;  /* 0x000000000000791b */ /* 0x000ff40003800000 */
.L_x_440:
[----:B------:R-:W-:Y:S05]  /*fd40*/  BSYNC B1 ;  /* 0x0000000000017941 */ /* 0x000fea0003800000 */
.L_x_439:
[----:B------:R-:W-:Y:S05]  /*fd50*/  BRA `(.L_x_441) ;  /* 0xfffffff000747947 */ /* 0x000fea000383ffff */
.L_x_424:
[----:B-1----:R1:W2:Y:S02]  /*fd60*/  SYNCS.PHASECHK.TRANS64.TRYWAIT P1, [R13+URZ+0x10], R4 ;  /* 0x000010040d0075a7 */ /* 0x0022a4000802017f */
[----:B--2---:R-:W-:Y:S05]  /*fd70*/  @!P1 NANOSLEEP.SYNCS 0x989680 ;  /* 0x009896800000995d */ /* 0x004fea0003900000 */
[----:B------:R-:W2:Y:S02]  /*fd80*/  @!P1 SYNCS.PHASECHK.TRANS64 P1, [R13+URZ+0x10], R4 ;  /* 0x000010040d0095a7 */ /* 0x000ea4000802007f */
[----:B--2---:R-:W-:Y:S05]  /*fd90*/  @!P1 BRA `(.L_x_424) ;  /* 0xfffffffc00f09947 */ /* 0x004fea000383ffff */
[----:B------:R-:W-:Y:S05]  /*fda0*/  BRA `(.L_x_442) ;  /* 0xfffffff000a87947 */ /* 0x000fea000383ffff */
.L_x_433:
[----:B------:R-:W-:Y:S01]  /*fdb0*/  BSSY B0, `(.L_x_443) ;  /* 0x0000006000007945 */ /* 0x000fe20003800000 */
[----:B------:R-:W-:-:S07]  /*fdc0*/  IMAD.MOV.U32 R15, RZ, RZ, -0x1 ;  /* 0xffffffffff0f7424 */ /* 0x000fce00078e00ff */
[----:B------:R-:W-:Y:S05]  /*fdd0*/  WARPSYNC.COLLECTIVE R15, `(.L_x_444) ;  /* 0x000000000f0c7348 */ /* 0x000fea0003c00000 */
[----:B------:R-:W-:Y:S02]  /*fde0*/  ELECT P6, UR62, PT ;  /* 0x00000000003e782f */ /* 0x000fe400038c0000 */
[----:B------:R-:W-:Y:S01]  /*fdf0*/  MOV R14, UR62 ;  /* 0x0000003e000e7c02 */ /* 0x000fe20008000f00 */
[----:B------:R-:W-:Y:S10]  /*fe00*/  ENDCOLLECTIVE ;  /* 0x000000000000791b */ /* 0x000ff40003800000 */
.L_x_444:
[----:B------:R-:W-:Y:S05]  /*fe10*/  BSYNC B0 ;  /* 0x0000000000007941 */ /* 0x000fea0003800000 */
.L_x_443:
[----:B------:R-:W-:Y:S05]  /*fe20*/  BRA `(.L_x_445) ;  /* 0xfffffffc00147947 */ /* 0x000fea000383ffff */
.L_x_437:
[----:B0-----:R0:W1:Y:S02]  /*fe30*/  SYNCS.PHASECHK.TRANS64.TRYWAIT P0, [R7+URZ], R2 ;  /* 0x00000002070075a7 */ /* 0x001064000800017f */
[----:B-1----:R-:W-:Y:S05]  /*fe40*/  @!P0 NANOSLEEP.SYNCS 0x989680 ;  /* 0x009896800000895d */ /* 0x002fea0003900000 */
[----:B------:R-:W1:Y:S02]  /*fe50*/  @!P0 SYNCS.PHASECHK.TRANS64 P0, [R7+URZ], R2 ;  /* 0x00000002070085a7 */ /* 0x000e64000800007f */
[----:B-1----:R-:W-:Y:S05]  /*fe60*/  @!P0 BRA `(.L_x_437) ;  /* 0xfffffffc00f08947 */ /* 0x002fea000383ffff */
[----:B------:R-:W-:Y:S05]  /*fe70*/  BRA `(.L_x_446) ;  /* 0xfffffffc00507947 */ /* 0x000fea000383ffff */
.L_x_447:
[----:B------:R-:W-:-:S00]  /*fe80*/  BRA `(.L_x_447) ;  /* 0xfffffffc00fc7947 */ /* 0x000fc0000383ffff */
[----:B------:R-:W-:-:S00]  /*fe90*/  NOP ;  /* 0x0000000000007918 */ /* 0x000fc00000000000 */
        /* <DEDUP_REMOVED lines=14> */
.L_x_448:


//--------------------- .nv.global.init           --------------------------
	.section	.nv.global.init,"aw",@progbits
.nv.global.init:
	.type		$str$22,@object
	.size		$str$22,($str$23 - $str$22)
$str$22:
        /*0000*/ 	.byte	0x6b, 0x5f, 0x74, 0x69, 0x6c, 0x65, 0x5f, 0x63, 0x6f, 0x75, 0x6e, 0x74, 0x20, 0x3e, 0x3d, 0x20
        /*0010*/ 	.byte	0x31, 0x00
	.type		$str$23,@object
	.size		$str$23,(__unnamed_1 - $str$23)
$str$23:
        /*0012*/ 	.byte	0x2f, 0x74, 0x6d, 0x70, 0x2f, 0x63, 0x75, 0x74, 0x6c, 0x61, 0x73, 0x73, 0x5f, 0x73, 0x77, 0x65
        /*0022*/ 	.byte	0x65, 0x70, 0x5f, 0x73, 0x72, 0x63, 0x2f, 0x69, 0x6e, 0x63, 0x6c, 0x75, 0x64, 0x65, 0x2f, 0x63
        /*0032*/ 	.byte	0x75, 0x74, 0x6c, 0x61, 0x73, 0x73, 0x2f, 0x67, 0x65, 0x6d, 0x6d, 0x2f, 0x63, 0x6f, 0x6c, 0x6c
        /*0042*/ 	.byte	0x65, 0x63, 0x74, 0x69, 0x76, 0x65, 0x2f, 0x73, 0x6d, 0x39, 0x30, 0x5f, 0x6d, 0x6d, 0x61, 0x5f
        /*0052*/ 	.byte	0x74, 0x6d, 0x61, 0x5f, 0x67, 0x6d, 0x6d, 0x61, 0x5f, 0x73, 0x73, 0x5f, 0x77, 0x61, 0x72, 0x70
        /*0062*/ 	.byte	0x73, 0x70, 0x65, 0x63, 0x69, 0x61, 0x6c, 0x69, 0x7a, 0x65, 0x64, 0x2e, 0x68, 0x70, 0x70, 0x00
	.type		__unnamed_1,@object
	.size		__unnamed_1,(.L_0 - __unnamed_1)
__unnamed_1:
        /*0072*/ 	.byte	0x76, 0x6f, 0x69, 0x64, 0x20, 0x63, 0x75, 0x74, 0x6c, 0x61, 0x73, 0x73, 0x3a, 0x3a, 0x67, 0x65
        /* <DEDUP_REMOVED lines=172> */
        /*0b42*/ 	.byte	0x74, 0x79, 0x5d, 0x00
.L_0:


//--------------------- .nv.shared._ZN7cutlass13device_kernelINS_4gemm6kernel13GemmUniversalIN4cute5tupleIJiiiiEEENS1_10collective13CollectiveMmaINS1_34MainloopSm90TmaGmmaWarpSpecializedILi2ENS5_IJNS4_1CILi1EEESB_SB_EEENS1_35KernelTmaWarpSpecializedCooperativeEEENS5_IJNSA_ILi512EEENSA_ILi96EEENSA_ILi128EEEEEEaNS5_IJlSB_lEEEaSJ_NS4_8TiledMMAINS4_8MMA_AtomIJNS4_4SM904GMMA26MMA_64x96x32_S32S8S8_SS_TNEEEENS4_6LayoutINS5_IJNSA_ILi2EEESB_SB_EEENS5_IJSB_NSA_ILi0EEEST_EEEEENS5_IJNS4_10UnderscoreESW_SW_EEEEENS4_13SM90_TMA_LOADENS4_14ComposedLayoutINS4_7SwizzleILi3ELi4ELi3EEENS4_18smem_ptr_flag_bitsILi8EEENSQ_INS5_IJNSA_ILi8EEESH_EEENS5_IJSH_SB_EEEEEEEvNS4_8identityESZ_S19_vS1A_EENS_8epilogue10collective6detail29Sm90TmaWarpSpecializedAdapterINS1D_15DefaultEpilogueIaSJ_SJ_NS1C_6thread17LinearCombinationIaLi1EiiLNS1H_9ScaleType4KindE0ELNS_15FloatRoundStyleE2EaEENS1_15EpilogueDefaultEEEEEvvEEEEvNT_6ParamsE --------------------------
	.section	.nv.shared._ZN7cutlass13device_kernelINS_4gemm6kernel13GemmUniversalIN4cute5tupleIJiiiiEEENS1_10collective13CollectiveMmaINS1_34MainloopSm90TmaGmmaWarpSpecializedILi2ENS5_IJNS4_1CILi1EEESB_SB_EEENS1_35KernelTmaWarpSpecializedCooperativeEEENS5_IJNSA_ILi512EEENSA_ILi96EEENSA_ILi128EEEEEEaNS5_IJlSB_lEEEaSJ_NS4_8TiledMMAINS4_8MMA_AtomIJNS4_4SM904GMMA26MMA_64x96x32_S32S8S8_SS_TNEEEENS4_6LayoutINS5_IJNSA_ILi2EEESB_SB_EEENS5_IJSB_NSA_ILi0EEEST_EEEEENS5_IJNS4_10UnderscoreESW_SW_EEEEENS4_13SM90_TMA_LOADENS4_14ComposedLayoutINS4_7SwizzleILi3ELi4ELi3EEENS4_18smem_ptr_flag_bitsILi8EEENSQ_INS5_IJNSA_ILi8EEESH_EEENS5_IJSH_SB_EEEEEEEvNS4_8identityESZ_S19_vS1A_EENS_8epilogue10collective6detail29Sm90TmaWarpSpecializedAdapterINS1D_15DefaultEpilogueIaSJ_SJ_NS1C_6thread17LinearCombinationIaLi1EiiLNS1H_9ScaleType4KindE0ELNS_15FloatRoundStyleE2EaEENS1_15EpilogueDefaultEEEEEvvEEEEvNT_6ParamsE,"aw",@nobits
	.sectionflags	@""
	.align	16
	.zero		1024


//--------------------- .nv.shared.reserved.0     --------------------------
	.section	.nv.shared.reserved.0,"aw",@nobits
	.weak		__nv_reservedSMEM_offset_0_alias
	.size		__nv_reservedSMEM_offset_0_alias, 0, 0
	.other		__nv_reservedSMEM_offset_0_alias,@"STO_CUDA_RESERVED_SHARED STV_DEFAULT"
__nv_reservedSMEM_offset_0_alias:
	.zero		0


//--------------------- .nv.global                --------------------------
	.section	.nv.global,"aw",@nobits
.nv.global:
	.type		_ZN39_INTERNAL_1f94c904_4_k_cu_7e339716_61564cute1_E,@object
	.size		_ZN39_INTERNAL_1f94c904_4_k_cu_7e339716_61564cute1_E,(_ZN39_INTERNAL_1f94c904_4_k_cu_7e339716_61564cuda3std3__45__cpo6cbeginE - _ZN39_INTERNAL_1f94c904_4_k_cu_7e339716_61564cute1_E)
_ZN39_INTERNAL_1f94c904_4_k_cu_7e339716_61564cute1_E:
	.zero		1
	.type		_ZN39_INTERNAL_1f94c904_4_k_cu_7e339716_61564cuda3std3__45__cpo6cbeginE,@object
	.size		_ZN39_INTERNAL_1f94c904_4_k_cu_7e339716_61564cuda3std3__45__cpo6cbeginE,(_ZN39_INTERNAL_1f94c904_4_k_cu_7e339716_61564cuda3std3__48in_placeE - _ZN39_INTERNAL_1f94c904_4_k_cu_7e339716_61564cuda3std3__45__cpo6cbeginE)
_ZN39_INTERNAL_1f94c904_4_k_cu_7e339716_61564cuda3std3__45__cpo6cbeginE:
	.zero		1
	.type		_ZN39_INTERNAL_1f94c904_4_k_cu_7e339716_61564cuda3std3__48in_placeE,@object
	.size		_ZN39_INTERNAL_1f94c904_4_k_cu_7e339716_61564cuda3std3__48in_placeE,(_ZN39_INTERNAL_1f94c904_4_k_cu_7e339716_61564cuda3std6ranges3__45__cpo9iter_moveE - _ZN39_INTERNAL_1f94c904_4_k_cu_7e339716_61564cuda3std3__48in_placeE)
_ZN39_INTERNAL_1f94c904_4_k_cu_7e339716_61564cuda3std3__48in_placeE:
	.zero		1
	.type		_ZN39_INTERNAL_1f94c904_4_k_cu_7e339716_61564cuda3std6ranges3__45__cpo9iter_moveE,@object
	.size		_ZN39_INTERNAL_1f94c904_4_k_cu_7e339716_61564cuda3std6ranges3__45__cpo9iter_moveE,(_ZN39_INTERNAL_1f94c904_4_k_cu_7e339716_61564cuda3std3__45__cpo5beginE - _ZN39_INTERNAL_1f94c904_4_k_cu_7e339716_61564cuda3std6ranges3__45__cpo9iter_moveE)
_ZN39_INTERNAL_1f94c904_4_k_cu_7e339716_61564cuda3std6ranges3__45__cpo9iter_moveE:
	.zero		1
	.type		_ZN39_INTERNAL_1f94c904_4_k_cu_7e339716_61564cuda3std3__45__cpo5beginE,@object
	.size		_ZN39_INTERNAL_1f94c904_4_k_cu_7e339716_61564cuda3std3__45__cpo5beginE,(_ZN39_INTERNAL_1f94c904_4_k_cu_7e339716_61564cuda3std3__441_GLOBAL__N__1f94c904_4_k_cu_7e339716_61566ignoreE - _ZN39_INTERNAL_1f94c904_4_k_cu_7e339716_61564cuda3std3__45__cpo5beginE)
_ZN39_INTERNAL_1f94c904_4_k_cu_7e339716_61564cuda3std3__45__cpo5beginE:
	.zero		1
	.type		_ZN39_INTERNAL_1f94c904_4_k_cu_7e339716_61564cuda3std3__441_GLOBAL__N__1f94c904_4_k_cu_7e339716_61566ignoreE,@object
	.size		_ZN39_INTERNAL_1f94c904_4_k_cu_7e339716_61564cuda3std3__441_GLOBAL__N__1f94c904_4_k_cu_7e339716_61566ignoreE,(_ZN39_INTERNAL_1f94c904_4_k_cu_7e339716_61564cute7productE - _ZN39_INTERNAL_1f94c904_4_k_cu_7e339716_61564cuda3std3__441_GLOBAL__N__1f94c904_4_k_cu_7e339716_61566ignoreE)
_ZN39_INTERNAL_1f94c904_4_k_cu_7e339716_61564cuda3std3__441_GLOBAL__N__1f94c904_4_k_cu_7e339716_61566ignoreE:
	.zero		1
	.type		_ZN39_INTERNAL_1f94c904_4_k_cu_7e339716_61564cute7productE,@object
	.size		_ZN39_INTERNAL_1f94c904_4_k_cu_7e339716_61564cute7productE,(_ZN39_INTERNAL_1f94c904_4_k_cu_7e339716_61564cuda3std3__45__cpo3endE - _ZN39_INTERNAL_1f94c904_4_k_cu_7e339716_61564cute7productE)
_ZN39_INTERNAL_1f94c904_4_k_cu_7e339716_61564cute7productE:
	.zero		1
	.type		_ZN39_INTERNAL_1f94c904_4_k_cu_7e339716_61564cuda3std3__45__cpo3endE,@object
	.size		_ZN39_INTERNAL_1f94c904_4_k_cu_7e339716_61564cuda3std3__45__cpo3endE,(_ZN39_INTERNAL_1f94c904_4_k_cu_7e339716_61564cuda3std3__419piecewise_constructE - _ZN39_INTERNAL_1f94c904_4_k_cu_7e339716_61564cuda3std3__45__cpo3endE)
_ZN39_INTERNAL_1f94c904_4_k_cu_7e339716_61564cuda3std3__45__cpo3endE:
	.zero		1
	.type		_ZN39_INTERNAL_1f94c904_4_k_cu_7e339716_61564cuda3std3__419piecewise_constructE,@object
	.size		_ZN39_INTERNAL_1f94c904_4_k_cu_7e339716_61564cuda3std3__419piecewise_constructE,(_ZN39_INTERNAL_1f94c904_4_k_cu_7e339716_61564cuda3std3__45__cpo4cendE - _ZN39_INTERNAL_1f94c904_4_k_cu_7e339716_61564cuda3std3__419piecewise_constructE)
_ZN39_INTERNAL_1f94c904_4_k_cu_7e339716_61564cuda3std3__419piecewise_constructE:
	.zero		1
	.type		_ZN39_INTERNAL_1f94c904_4_k_cu_7e339716_61564cuda3std3__45__cpo4cendE,@object
	.size		_ZN39_INTERNAL_1f94c904_4_k_cu_7e339716_61564cuda3std3__45__cpo4cendE,(_ZN39_INTERNAL_1f94c904_4_k_cu_7e339716_61564cuda3std6ranges3__45__cpo4swapE - _ZN39_INTERNAL_1f94c904_4_k_cu_7e339716_61564cuda3std3__45__cpo4cendE)
_ZN39_INTERNAL_1f94c904_4_k_cu_7e339716_61564cuda3std3__45__cpo4cendE:
	.zero		1
	.type		_ZN39_INTERNAL_1f94c904_4_k_cu_7e339716_61564cuda3std6ranges3__45__cpo4swapE,@object
	.size		_ZN39_INTERNAL_1f94c904_4_k_cu_7e339716_61564cuda3std6ranges3__45__cpo4swapE,(.L_8 - _ZN39_INTERNAL_1f94c904_4_k_cu_7e339716_61564cuda3std6ranges3__45__cpo4swapE)
_ZN39_INTERNAL_1f94c904_4_k_cu_7e339716_61564cuda3std6ranges3__45__cpo4swapE:
	.zero		1
.L_8:


//--------------------- .nv.constant0._ZN7cutlass13device_kernelINS_4gemm6kernel13GemmUniversalIN4cute5tupleIJiiiiEEENS1_10collective13CollectiveMmaINS1_34MainloopSm90TmaGmmaWarpSpecializedILi2ENS5_IJNS4_1CILi1EEESB_SB_EEENS1_35KernelTmaWarpSpecializedCooperativeEEENS5_IJNSA_ILi512EEENSA_ILi96EEENSA_ILi128EEEEEEaNS5_IJlSB_lEEEaSJ_NS4_8TiledMMAINS4_8MMA_AtomIJNS4_4SM904GMMA26MMA_64x96x32_S32S8S8_SS_TNEEEENS4_6LayoutINS5_IJNSA_ILi2EEESB_SB_EEENS5_IJSB_NSA_ILi0EEEST_EEEEENS5_IJNS4_10UnderscoreESW_SW_EEEEENS4_13SM90_TMA_LOADENS4_14ComposedLayoutINS4_7SwizzleILi3ELi4ELi3EEENS4_18smem_ptr_flag_bitsILi8EEENSQ_INS5_IJNSA_ILi8EEESH_EEENS5_IJSH_SB_EEEEEEEvNS4_8identityESZ_S19_vS1A_EENS_8epilogue10collective6detail29Sm90TmaWarpSpecializedAdapterINS1D_15DefaultEpilogueIaSJ_SJ_NS1C_6thread17LinearCombinationIaLi1EiiLNS1H_9ScaleType4KindE0ELNS_15FloatRoundStyleE2EaEENS1_15EpilogueDefaultEEEEEvvEEEEvNT_6ParamsE --------------------------
	.section	.nv.constant0._ZN7cutlass13device_kernelINS_4gemm6kernel13GemmUniversalIN4cute5tupleIJiiiiEEENS1_10collective13CollectiveMmaINS1_34MainloopSm90TmaGmmaWarpSpecializedILi2ENS5_IJNS4_1CILi1EEESB_SB_EEENS1_35KernelTmaWarpSpecializedCooperativeEEENS5_IJNSA_ILi512EEENSA_ILi96EEENSA_ILi128EEEEEEaNS5_IJlSB_lEEEaSJ_NS4_8TiledMMAINS4_8MMA_AtomIJNS4_4SM904GMMA26MMA_64x96x32_S32S8S8_SS_TNEEEENS4_6LayoutINS5_IJNSA_ILi2EEESB_SB_EEENS5_IJSB_NSA_ILi0EEEST_EEEEENS5_IJNS4_10UnderscoreESW_SW_EEEEENS4_13SM90_TMA_LOADENS4_14ComposedLayoutINS4_7SwizzleILi3ELi4ELi3EEENS4_18smem_ptr_flag_bitsILi8EEENSQ_INS5_IJNSA_ILi8EEESH_EEENS5_IJSH_SB_EEEEEEEvNS4_8identityESZ_S19_vS1A_EENS_8epilogue10collective6detail29Sm90TmaWarpSpecializedAdapterINS1D_15DefaultEpilogueIaSJ_SJ_NS1C_6thread17LinearCombinationIaLi1EiiLNS1H_9ScaleType4KindE0ELNS_15FloatRoundStyleE2EaEENS1_15EpilogueDefaultEEEEEvvEEEEvNT_6ParamsE,"a",@progbits
	.sectionflags	@""
	.align	4
.nv.constant0._ZN7cutlass13device_kernelINS_4gemm6kernel13GemmUniversalIN4cute5tupleIJiiiiEEENS1_10collective13CollectiveMmaINS1_34MainloopSm90TmaGmmaWarpSpecializedILi2ENS5_IJNS4_1CILi1EEESB_SB_EEENS1_35KernelTmaWarpSpecializedCooperativeEEENS5_IJNSA_ILi512EEENSA_ILi96EEENSA_ILi128EEEEEEaNS5_IJlSB_lEEEaSJ_NS4_8TiledMMAINS4_8MMA_AtomIJNS4_4SM904GMMA26MMA_64x96x32_S32S8S8_SS_TNEEEENS4_6LayoutINS5_IJNSA_ILi2EEESB_SB_EEENS5_IJSB_NSA_ILi0EEEST_EEEEENS5_IJNS4_10UnderscoreESW_SW_EEEEENS4_13SM90_TMA_LOADENS4_14ComposedLayoutINS4_7SwizzleILi3ELi4ELi3EEENS4_18smem_ptr_flag_bitsILi8EEENSQ_INS5_IJNSA_ILi8EEESH_EEENS5_IJSH_SB_EEEEEEEvNS4_8identityESZ_S19_vS1A_EENS_8epilogue10collective6detail29Sm90TmaWarpSpecializedAdapterINS1D_15DefaultEpilogueIaSJ_SJ_NS1C_6thread17LinearCombinationIaLi1EiiLNS1H_9ScaleType4KindE0ELNS_15FloatRoundStyleE2EaEENS1_15EpilogueDefaultEEEEEvvEEEEvNT_6ParamsE:
	.zero		1664


//--------------------- SYMBOLS --------------------------

	.type		.nv.reservedSmem.offset0,@object
	.size		.nv.reservedSmem.offset0,0x4
	.type		__assertfail,@function
